	.headerflags	@"EF_CUDA_TEXMODE_UNIFIED EF_CUDA_64BIT_ADDRESS EF_CUDA_ACCELERATORS EF_CUDA_SM90 EF_CUDA_VIRTUAL_SM(EF_CUDA_SM90)"
	.elftype	@"ET_EXEC"


//--------------------- .nv.info                  --------------------------
	.section	.nv.info,"",@"SHT_CUDA_INFO"
	.align	4


	//----- nvinfo : EIATTR_REGCOUNT
	.align		4
        /*0000*/ 	.byte	0x04, 0x2f
        /*0002*/ 	.short	(.L_1 - .L_0)
	.align		4
.L_0:
        /*0004*/ 	.word	index@(triton_poi_fused_max_pool2d_with_indices_44)
        /*0008*/ 	.word	0x000000ac


	//----- nvinfo : EIATTR_MIN_STACK_SIZE
	.align		4
.L_1:
        /*000c*/ 	.byte	0x04, 0x12
        /*000e*/ 	.short	(.L_3 - .L_2)
	.align		4
.L_2:
        /*0010*/ 	.word	index@(triton_poi_fused_max_pool2d_with_indices_44)
        /*0014*/ 	.word	0x00000000


	//----- nvinfo : EIATTR_FRAME_SIZE
	.align		4
.L_3:
        /*0018*/ 	.byte	0x04, 0x11
        /*001a*/ 	.short	(.L_5 - .L_4)
	.align		4
.L_4:
        /*001c*/ 	.word	index@(triton_poi_fused_max_pool2d_with_indices_44)
        /*0020*/ 	.word	0x00000000


	//----- nvinfo : EIATTR_MIN_STACK_SIZE
	.align		4
.L_5:
        /*0024*/ 	.byte	0x04, 0x12
        /*0026*/ 	.short	(.L_7 - .L_6)
	.align		4
.L_6:
        /*0028*/ 	.word	index@(triton_poi_fused_max_pool2d_with_indices_44)
        /*002c*/ 	.word	0x00000000
.L_7:


//--------------------- .nv.info.triton_poi_fused_max_pool2d_with_indices_44 --------------------------
	.section	.nv.info.triton_poi_fused_max_pool2d_with_indices_44,"",@"SHT_CUDA_INFO"
	.sectionflags	@""
	.align	4


	//----- nvinfo : EIATTR_CUDA_API_VERSION
	.align		4
        /*0000*/ 	.byte	0x04, 0x37
        /*0002*/ 	.short	(.L_9 - .L_8)
.L_8:
        /*0004*/ 	.word	0x0000007c


	//----- nvinfo : EIATTR_KPARAM_INFO
	.align		4
.L_9:
        /*0008*/ 	.byte	0x04, 0x17
        /*000a*/ 	.short	(.L_11 - .L_10)
.L_10:
        /*000c*/ 	.word	0x00000000
        /*0010*/ 	.short	0x0004
        /*0012*/ 	.short	0x001c
        /*0014*/ 	.byte	0x00, 0xf0, 0x11, 0x00


	//----- nvinfo : EIATTR_KPARAM_INFO
	.align		4
.L_11:
        /*0018*/ 	.byte	0x04, 0x17
        /*001a*/ 	.short	(.L_13 - .L_12)
.L_12:
        /*001c*/ 	.word	0x00000000
        /*0020*/ 	.short	0x0003
        /*0022*/ 	.short	0x0018
        /*0024*/ 	.byte	0x00, 0xf0, 0x11, 0x00


	//----- nvinfo : EIATTR_KPARAM_INFO
	.align		4
.L_13:
        /*0028*/ 	.byte	0x04, 0x17
        /*002a*/ 	.short	(.L_15 - .L_14)
.L_14:
        /*002c*/ 	.word	0x00000000
        /*0030*/ 	.short	0x0002
        /*0032*/ 	.short	0x0010
        /*0034*/ 	.byte	0x00, 0xf4, 0x21, 0x00


	//----- nvinfo : EIATTR_KPARAM_INFO
	.align		4
.L_15:
        /*0038*/ 	.byte	0x04, 0x17
        /*003a*/ 	.short	(.L_17 - .L_16)
.L_16:
        /*003c*/ 	.word	0x00000000
        /*0040*/ 	.short	0x0001
        /*0042*/ 	.short	0x0008
        /*0044*/ 	.byte	0x00, 0xf4, 0x21, 0x00


	//----- nvinfo : EIATTR_KPARAM_INFO
	.align		4
.L_17:
        /*0048*/ 	.byte	0x04, 0x17
        /*004a*/ 	.short	(.L_19 - .L_18)
.L_18:
        /*004c*/ 	.word	0x00000000
        /*0050*/ 	.short	0x0000
        /*0052*/ 	.short	0x0000
        /*0054*/ 	.byte	0x00, 0xf4, 0x21, 0x00


	//----- nvinfo : EIATTR_SPARSE_MMA_MASK
	.align		4
.L_19:
        /*0058*/ 	.byte	0x03, 0x50
        /*005a*/ 	.short	0x0000


	//----- nvinfo : EIATTR_MAXREG_COUNT
	.align		4
        /*005c*/ 	.byte	0x03, 0x1b
        /*005e*/ 	.short	0x00ff


	//----- nvinfo : EIATTR_EXIT_INSTR_OFFSETS
	.align		4
        /*0060*/ 	.byte	0x04, 0x1c
        /*0062*/ 	.short	(.L_21 - .L_20)


	//   ....[0]....
.L_20:
        /*0064*/ 	.word	0x00005190


	//   ....[1]....
        /*0068*/ 	.word	0x000051b0


	//----- nvinfo : EIATTR_REQNTID
	.align		4
.L_21:
        /*006c*/ 	.byte	0x04, 0x10
        /*006e*/ 	.short	(.L_23 - .L_22)
.L_22:
        /*0070*/ 	.word	0x00000100
        /*0074*/ 	.word	0x00000001
        /*0078*/ 	.word	0x00000001


	//----- nvinfo : EIATTR_CBANK_PARAM_SIZE
	.align		4
.L_23:
        /*007c*/ 	.byte	0x03, 0x19
        /*007e*/ 	.short	0x0020


	//----- nvinfo : EIATTR_PARAM_CBANK
	.align		4
        /*0080*/ 	.byte	0x04, 0x0a
        /*0082*/ 	.short	(.L_25 - .L_24)
	.align		4
.L_24:
        /*0084*/ 	.word	index@(.nv.constant0.triton_poi_fused_max_pool2d_with_indices_44)
        /*0088*/ 	.short	0x0210
        /*008a*/ 	.short	0x0020


	//----- nvinfo : EIATTR_SW_WAR
	.align		4
.L_25:
        /*008c*/ 	.byte	0x04, 0x36
        /*008e*/ 	.short	(.L_27 - .L_26)
.L_26:
        /*0090*/ 	.word	0x00000008
.L_27:


//--------------------- .nv.callgraph             --------------------------
	.section	.nv.callgraph,"",@"SHT_CUDA_CALLGRAPH"
	.align	4
	.sectionentsize	8
	.align		4
        /*0000*/ 	.word	0x00000000
	.align		4
        /*0004*/ 	.word	0xffffffff
	.align		4
        /*0008*/ 	.word	0x00000000
	.align		4
        /*000c*/ 	.word	0xfffffffe
	.align		4
        /*0010*/ 	.word	0x00000000
	.align		4
        /*0014*/ 	.word	0xfffffffd
	.align		4
        /*0018*/ 	.word	0x00000000
	.align		4
        /*001c*/ 	.word	0xfffffffc


//--------------------- .text.triton_poi_fused_max_pool2d_with_indices_44 --------------------------
	.section	.text.triton_poi_fused_max_pool2d_with_indices_44,"ax",@progbits
	.sectionflags	@"SHF_BARRIERS=1"
	.align	128
        .global         triton_poi_fused_max_pool2d_with_indices_44
        .type           triton_poi_fused_max_pool2d_with_indices_44,@function
        .size           triton_poi_fused_max_pool2d_with_indices_44,(.L_x_1 - triton_poi_fused_max_pool2d_with_indices_44)
        .other          triton_poi_fused_max_pool2d_with_indices_44,@"STO_CUDA_ENTRY STV_DEFAULT"
triton_poi_fused_max_pool2d_with_indices_44:
.text.triton_poi_fused_max_pool2d_with_indices_44:
[----:B------:R-:W0:Y:S01]  /*0000*/  LDC R1, c[0x0][0x28] ;  /* 0x00000a00ff017b82 */ /* 0x000e220000000800 */
[----:B------:R-:W1:Y:S01]  /*0010*/  S2R R11, SR_TID.X ;  /* 0x00000000000b7919 */ /* 0x000e620000002100 */
[----:B------:R-:W-:-:S06]  /*0020*/  IMAD.MOV.U32 R2, RZ, RZ, RZ ;  /* 0x000000ffff027224 */ /* 0x000fcc00078e00ff */
[----:B------:R-:W2:Y:S01]  /*0030*/  LDC.64 R8, c[0x0][0x210] ;  /* 0x00008400ff087b82 */ /* 0x000ea20000000a00 */
[----:B------:R-:W-:Y:S01]  /*0040*/  CS2R R20, SRZ ;  /* 0x0000000000147805 */ /* 0x000fe2000001ff00 */
[----:B------:R-:W3:Y:S01]  /*0050*/  S2R R10, SR_CTAID.Y ;  /* 0x00000000000a7919 */ /* 0x000ee20000002600 */
[----:B------:R-:W-:Y:S02]  /*0060*/  CS2R R22, SRZ ;  /* 0x0000000000167805 */ /* 0x000fe4000001ff00 */
[----:B------:R-:W-:Y:S02]  /*0070*/  CS2R R32, SRZ ;  /* 0x0000000000207805 */ /* 0x000fe4000001ff00 */
[----:B------:R-:W-:Y:S01]  /*0080*/  CS2R R34, SRZ ;  /* 0x0000000000227805 */ /* 0x000fe2000001ff00 */
[----:B------:R-:W4:Y:S01]  /*0090*/  S2R R0, SR_CTAID.X ;  /* 0x0000000000007919 */ /* 0x000f220000002500 */
[----:B------:R-:W-:Y:S01]  /*00a0*/  ULDC.64 UR6, c[0x0][0x208] ;  /* 0x0000820000067ab9 */ /* 0x000fe20000000a00 */
[----:B-1----:R-:W-:Y:S01]  /*00b0*/  SHF.R.U32.HI R3, RZ, 0x4, R11 ;  /* 0x00000004ff037819 */ /* 0x002fe2000001160b */
[----:B---3--:R-:W-:-:S03]  /*00c0*/  IMAD.SHL.U32 R10, R10, 0x10, RZ ;  /* 0x000000100a0a7824 */ /* 0x008fc600078e00ff */
[----:B------:R-:W-:-:S04]  /*00d0*/  SGXT.U32 R3, R3, 0x4 ;  /* 0x000000040303781a */ /* 0x000fc80000000000 */
[----:B------:R-:W-:-:S05]  /*00e0*/  LOP3.LUT R3, R10, R3, RZ, 0xfc, !PT ;  /* 0x000000030a037212 */ /* 0x000fca00078efcff */
[----:B------:R-:W-:-:S04]  /*00f0*/  IMAD.HI R4, R3, -0x6db6db6d, R2 ;  /* 0x9249249303047827 */ /* 0x000fc800078e0202 */
[----:B------:R-:W-:Y:S01]  /*0100*/  IMAD.HI R2, R3, 0x5397829d, RZ ;  /* 0x5397829d03027827 */ /* 0x000fe200078e02ff */
[----:B------:R-:W-:-:S04]  /*0110*/  SHF.R.U32.HI R5, RZ, 0x1f, R4 ;  /* 0x0000001fff057819 */ /* 0x000fc80000011604 */
[----:B------:R-:W-:Y:S01]  /*0120*/  LEA.HI.SX32 R5, R4, R5, 0x1d ;  /* 0x0000000504057211 */ /* 0x000fe200078feaff */
[----:B------:R-:W-:Y:S01]  /*0130*/  IMAD.MOV.U32 R4, RZ, RZ, RZ ;  /* 0x000000ffff047224 */ /* 0x000fe200078e00ff */
[----:B------:R-:W-:-:S03]  /*0140*/  SHF.R.U32.HI R7, RZ, 0x1f, R2 ;  /* 0x0000001fff077819 */ /* 0x000fc60000011602 */
[----:B------:R-:W-:Y:S01]  /*0150*/  IMAD.HI R6, R5, -0x6db6db6d, R4 ;  /* 0x9249249305067827 */ /* 0x000fe200078e0204 */
[----:B------:R-:W-:-:S03]  /*0160*/  LEA.HI.SX32 R7, R2, R7, 0x1a ;  /* 0x0000000702077211 */ /* 0x000fc600078fd2ff */
[----:B------:R-:W-:Y:S01]  /*0170*/  IMAD R4, R5, -0xe, R3 ;  /* 0xfffffff205047824 */ /* 0x000fe200078e0203 */
[----:B------:R-:W-:Y:S01]  /*0180*/  SHF.R.U32.HI R13, RZ, 0x1f, R6 ;  /* 0x0000001fff0d7819 */ /* 0x000fe20000011606 */
[----:B------:R-:W-:Y:S02]  /*0190*/  IMAD.SHL.U32 R2, R11, 0x10, RZ ;  /* 0x000000100b027824 */ /* 0x000fe400078e00ff */
[----:B------:R-:W-:Y:S01]  /*01a0*/  IMAD R4, R7, 0x1c2, R4 ;  /* 0x000001c207047824 */ /* 0x000fe200078e0204 */
[----:B------:R-:W-:Y:S02]  /*01b0*/  LEA.HI R13, R6, R13, RZ, 0x1d ;  /* 0x0000000d060d7211 */ /* 0x000fe400078fe8ff */
[----:B------:R-:W-:Y:S01]  /*01c0*/  LOP3.LUT R7, R2, 0xf0, RZ, 0xc0, !PT ;  /* 0x000000f002077812 */ /* 0x000fe200078ec0ff */
[----:B------:R-:W-:Y:S02]  /*01d0*/  IMAD R17, R4, 0x880, RZ ;  /* 0x0000088004117824 */ /* 0x000fe400078e02ff */
[----:B------:R-:W-:Y:S01]  /*01e0*/  IMAD R16, R13, -0xe, R5 ;  /* 0xfffffff20d107824 */ /* 0x000fe200078e0205 */
[----:B----4-:R-:W-:Y:S01]  /*01f0*/  PRMT R2, R7, 0x6540, R0 ;  /* 0x0000654007027816 */ /* 0x010fe20000000000 */
[----:B------:R-:W-:-:S03]  /*0200*/  VIADD R31, R17, 0x440 ;  /* 0x00000440111f7836 */ /* 0x000fc60000000000 */
[C---:B------:R-:W-:Y:S01]  /*0210*/  ISETP.GE.AND P0, PT, R2.reuse, 0x440, PT ;  /* 0x000004400200780c */ /* 0x040fe20003f06270 */
[C---:B------:R-:W-:Y:S02]  /*0220*/  IMAD.IADD R5, R2.reuse, 0x1, R17 ;  /* 0x0000000102057824 */ /* 0x040fe400078e0211 */
[----:B------:R-:W-:Y:S01]  /*0230*/  IMAD.IADD R7, R2, 0x1, R31 ;  /* 0x0000000102077824 */ /* 0x000fe200078e021f */
[----:B------:R-:W-:Y:S01]  /*0240*/  ISETP.LT.AND P0, PT, R3, 0x310, !P0 ;  /* 0x000003100300780c */ /* 0x000fe20004701270 */
[C---:B------:R-:W-:Y:S02]  /*0250*/  IMAD R5, R16.reuse, 0xff00, R5 ;  /* 0x0000ff0010057824 */ /* 0x040fe400078e0205 */
[----:B------:R-:W-:Y:S02]  /*0260*/  IMAD R7, R16, 0xff00, R7 ;  /* 0x0000ff0010077824 */ /* 0x000fe400078e0207 */
[----:B--2---:R-:W-:-:S04]  /*0270*/  IMAD.WIDE R4, R5, 0x4, R8 ;  /* 0x0000000405047825 */ /* 0x004fc800078e0208 */
[----:B------:R-:W-:-:S04]  /*0280*/  IMAD.WIDE R6, R7, 0x4, R8 ;  /* 0x0000000407067825 */ /* 0x000fc800078e0208 */
[----:B------:R1:W2:Y:S01]  /*0290*/  @P0 LDG.E.EL.128 R20, desc[UR6][R4.64] ;  /* 0x0000000604140981 */ /* 0x0002a2000c2e1d00 */
[----:B------:R-:W-:-:S03]  /*02a0*/  VIADD R39, R17, 0x880 ;  /* 0x0000088011277836 */ /* 0x000fc60000000000 */
[----:B------:R-:W2:Y:S01]  /*02b0*/  @P0 LDG.E.EL.128 R32, desc[UR6][R6.64] ;  /* 0x0000000606200981 */ /* 0x000ea2000c2e1d00 */
[----:B------:R-:W-:Y:S01]  /*02c0*/  IMAD.IADD R13, R2, 0x1, R39 ;  /* 0x00000001020d7824 */ /* 0x000fe200078e0227 */
[----:B------:R-:W-:Y:S02]  /*02d0*/  CS2R R24, SRZ ;  /* 0x0000000000187805 */ /* 0x000fe4000001ff00 */
[----:B------:R-:W-:Y:S01]  /*02e0*/  CS2R R26, SRZ ;  /* 0x00000000001a7805 */ /* 0x000fe2000001ff00 */
[----:B------:R-:W-:-:S04]  /*02f0*/  IMAD R13, R16, 0xff00, R13 ;  /* 0x0000ff00100d7824 */ /* 0x000fc800078e020d */
[----:B------:R-:W-:-:S05]  /*0300*/  IMAD.WIDE R12, R13, 0x4, R8 ;  /* 0x000000040d0c7825 */ /* 0x000fca00078e0208 */
[----:B------:R3:W4:Y:S01]  /*0310*/  @P0 LDG.E.EL.128 R24, desc[UR6][R12.64] ;  /* 0x000000060c180981 */ /* 0x000722000c2e1d00 */
[----:B------:R-:W-:Y:S01]  /*0320*/  VIADD R41, R17, 0x7f80 ;  /* 0x00007f8011297836 */ /* 0x000fe20000000000 */
[----:B------:R-:W-:-:S03]  /*0330*/  CS2R R14, SRZ ;  /* 0x00000000000e7805 */ /* 0x000fc6000001ff00 */
[----:B-1----:R-:W-:-:S04]  /*0340*/  IMAD.IADD R5, R2, 0x1, R41 ;  /* 0x0000000102057824 */ /* 0x002fc800078e0229 */
[----:B------:R-:W-:Y:S01]  /*0350*/  IMAD R5, R16, 0xff00, R5 ;  /* 0x0000ff0010057824 */ /* 0x000fe200078e0205 */
[----:B---3--:R-:W-:-:S03]  /*0360*/  CS2R R12, SRZ ;  /* 0x00000000000c7805 */ /* 0x008fc6000001ff00 */
[----:B------:R-:W-:-:S05]  /*0370*/  IMAD.WIDE R4, R5, 0x4, R8 ;  /* 0x0000000405047825 */ /* 0x000fca00078e0208 */
[----:B------:R1:W3:Y:S01]  /*0380*/  @P0 LDG.E.EL.128 R12, desc[UR6][R4.64] ;  /* 0x00000006040c0981 */ /* 0x0002e2000c2e1d00 */
[----:B------:R-:W-:-:S04]  /*0390*/  VIADD R37, R17, 0x83c0 ;  /* 0x000083c011257836 */ /* 0x000fc80000000000 */
[----:B-1----:R-:W-:-:S04]  /*03a0*/  IMAD.IADD R5, R2, 0x1, R37 ;  /* 0x0000000102057824 */ /* 0x002fc800078e0225 */
[----:B------:R-:W-:-:S04]  /*03b0*/  IMAD R5, R16, 0xff00, R5 ;  /* 0x0000ff0010057824 */ /* 0x000fc800078e0205 */
[----:B------:R-:W-:Y:S01]  /*03c0*/  IMAD.WIDE R4, R5, 0x4, R8 ;  /* 0x0000000405047825 */ /* 0x000fe200078e0208 */
[----:B--2---:R-:W-:Y:S02]  /*03d0*/  FSETP.GT.AND P6, PT, R35, R23, PT ;  /* 0x000000172300720b */ /* 0x004fe40003fc4000 */
[----:B------:R-:W-:Y:S02]  /*03e0*/  FSETP.GT.AND P5, PT, R33, R21, PT ;  /* 0x000000152100720b */ /* 0x000fe40003fa4000 */
[----:B------:R-:W-:Y:S02]  /*03f0*/  FSETP.NAN.AND P1, PT, R35, R35, PT ;  /* 0x000000232300720b */ /* 0x000fe40003f28000 */
[----:B------:R-:W-:Y:S02]  /*0400*/  FSETP.GT.AND P3, PT, R32, R20, PT ;  /* 0x000000142000720b */ /* 0x000fe40003f64000 */
[----:B------:R-:W-:Y:S02]  /*0410*/  FSETP.GT.AND P4, PT, R34, R22, PT ;  /* 0x000000162200720b */ /* 0x000fe40003f84000 */
[----:B------:R-:W-:-:S02]  /*0420*/  FSETP.NAN.AND P2, PT, R32, R32, PT ;  /* 0x000000202000720b */ /* 0x000fc40003f48000 */
[----:B------:R-:W-:Y:S02]  /*0430*/  P2R R47, PR, RZ, 0x8 ;  /* 0x00000008ff2f7803 */ /* 0x000fe40000000000 */
[----:B------:R-:W-:Y:S02]  /*0440*/  @!P6 SEL R35, R35, R23, P1 ;  /* 0x000000172323e207 */ /* 0x000fe40000800000 */
[----:B------:R-:W-:Y:S01]  /*0450*/  FSETP.NAN.AND P1, PT, R33, R33, PT ;  /* 0x000000212100720b */ /* 0x000fe20003f28000 */
[----:B------:R-:W-:Y:S01]  /*0460*/  VIADD R19, R17, 0x10340 ;  /* 0x0001034011137836 */ /* 0x000fe20000000000 */
[----:B------:R-:W-:Y:S02]  /*0470*/  CS2R R6, SRZ ;  /* 0x0000000000067805 */ /* 0x000fe4000001ff00 */
[----:B------:R-:W-:Y:S02]  /*0480*/  @!P3 SEL R32, R32, R20, P2 ;  /* 0x000000142020b207 */ /* 0x000fe40001000000 */
[----:B------:R-:W-:-:S02]  /*0490*/  @!P5 SEL R33, R33, R21, P1 ;  /* 0x000000152121d207 */ /* 0x000fc40000800000 */
[C---:B------:R-:W-:Y:S02]  /*04a0*/  FSETP.NAN.AND P1, PT, R34.reuse, R34, PT ;  /* 0x000000222200720b */ /* 0x040fe40003f28000 */
[----:B------:R-:W-:Y:S02]  /*04b0*/  CS2R R20, SRZ ;  /* 0x0000000000147805 */ /* 0x000fe4000001ff00 */
[-C--:B----4-:R-:W-:Y:S02]  /*04c0*/  FSETP.GEU.AND P3, PT, R35, R27.reuse, PT ;  /* 0x0000001b2300720b */ /* 0x090fe40003f6e000 */
[----:B------:R-:W-:Y:S02]  /*04d0*/  @!P4 SEL R34, R34, R22, P1 ;  /* 0x000000162222c207 */ /* 0x000fe40000800000 */
[----:B------:R-:W-:Y:S02]  /*04e0*/  CS2R R22, SRZ ;  /* 0x0000000000167805 */ /* 0x000fe4000001ff00 */
[----:B------:R-:W-:-:S02]  /*04f0*/  FSETP.NAN.AND P1, PT, R27, R27, PT ;  /* 0x0000001b1b00720b */ /* 0x000fc40003f28000 */
[-C--:B------:R-:W-:Y:S02]  /*0500*/  FSETP.GEU.AND P2, PT, R34, R26.reuse, PT ;  /* 0x0000001a2200720b */ /* 0x080fe40003f4e000 */
[C---:B------:R-:W-:Y:S01]  /*0510*/  LOP3.LUT R18, R2.reuse, 0x4, RZ, 0xfc, !PT ;  /* 0x0000000402127812 */ /* 0x040fe200078efcff */
[----:B------:R1:W2:Y:S01]  /*0520*/  @P0 LDG.E.EL.128 R20, desc[UR6][R4.64] ;  /* 0x0000000604140981 */ /* 0x0002a2000c2e1d00 */
[----:B------:R-:W-:Y:S02]  /*0530*/  P2R R55, PR, RZ, 0x4 ;  /* 0x00000004ff377803 */ /* 0x000fe40000000000 */
[----:B------:R-:W-:Y:S02]  /*0540*/  LOP3.LUT R36, R2, 0x8, RZ, 0xfc, !PT ;  /* 0x0000000802247812 */ /* 0x000fe400078efcff */
[----:B------:R-:W-:Y:S02]  /*0550*/  @P3 SEL R27, R27, R35, P1 ;  /* 0x000000231b1b3207 */ /* 0x000fe40000800000 */
[----:B------:R-:W-:-:S02]  /*0560*/  FSETP.NAN.AND P1, PT, R26, R26, PT ;  /* 0x0000001a1a00720b */ /* 0x000fc40003f28000 */
[----:B------:R-:W-:Y:S02]  /*0570*/  LOP3.LUT R38, R2, 0xc, RZ, 0xfc, !PT ;  /* 0x0000000c02267812 */ /* 0x000fe400078efcff */
[----:B------:R-:W-:Y:S02]  /*0580*/  @P2 SEL R26, R26, R34, P1 ;  /* 0x000000221a1a2207 */ /* 0x000fe40000800000 */
[-C--:B------:R-:W-:Y:S02]  /*0590*/  FSETP.GEU.AND P2, PT, R33, R25.reuse, PT ;  /* 0x000000192100720b */ /* 0x080fe40003f4e000 */
[----:B------:R-:W-:Y:S02]  /*05a0*/  FSETP.NAN.AND P1, PT, R25, R25, PT ;  /* 0x000000191900720b */ /* 0x000fe40003f28000 */
[----:B------:R-:W-:Y:S02]  /*05b0*/  P2R R57, PR, RZ, 0x4 ;  /* 0x00000004ff397803 */ /* 0x000fe40000000000 */
[----:B------:R-:W-:-:S02]  /*05c0*/  P2R R56, PR, RZ, 0x8 ;  /* 0x00000008ff387803 */ /* 0x000fc40000000000 */
[----:B------:R-:W-:Y:S02]  /*05d0*/  P2R R52, PR, RZ, 0x10 ;  /* 0x00000010ff347803 */ /* 0x000fe40000000000 */
[----:B------:R-:W-:Y:S02]  /*05e0*/  P2R R46, PR, RZ, 0x20 ;  /* 0x00000020ff2e7803 */ /* 0x000fe40000000000 */
[----:B------:R-:W-:Y:S02]  /*05f0*/  P2R R48, PR, RZ, 0x40 ;  /* 0x00000040ff307803 */ /* 0x000fe40000000000 */
[----:B------:R-:W-:Y:S02]  /*0600*/  @P2 SEL R25, R25, R33, P1 ;  /* 0x0000002119192207 */ /* 0x000fe40000800000 */
[-C--:B------:R-:W-:Y:S02]  /*0610*/  FSETP.GEU.AND P2, PT, R32, R24.reuse, PT ;  /* 0x000000182000720b */ /* 0x080fe40003f4e000 */
[----:B------:R-:W-:-:S02]  /*0620*/  FSETP.NAN.AND P1, PT, R24, R24, PT ;  /* 0x000000181800720b */ /* 0x000fc40003f28000 */
[----:B------:R-:W-:-:S09]  /*0630*/  P2R R54, PR, RZ, 0x4 ;  /* 0x00000004ff367803 */ /* 0x000fd20000000000 */
[----:B------:R-:W-:-:S04]  /*0640*/  @P2 SEL R24, R24, R32, P1 ;  /* 0x0000002018182207 */ /* 0x000fc80000800000 */
[-C--:B---3--:R-:W-:Y:S02]  /*0650*/  FSETP.GEU.AND P2, PT, R24, R12.reuse, PT ;  /* 0x0000000c1800720b */ /* 0x088fe40003f4e000 */
[----:B------:R-:W-:Y:S02]  /*0660*/  FSETP.NAN.AND P1, PT, R12, R12, PT ;  /* 0x0000000c0c00720b */ /* 0x000fe40003f28000 */
[----:B------:R-:W-:-:S09]  /*0670*/  P2R R51, PR, RZ, 0x4 ;  /* 0x00000004ff337803 */ /* 0x000fd20000000000 */
[----:B------:R-:W-:Y:S02]  /*0680*/  @P2 SEL R12, R12, R24, P1 ;  /* 0x000000180c0c2207 */ /* 0x000fe40000800000 */
[-C--:B------:R-:W-:Y:S02]  /*0690*/  FSETP.GEU.AND P2, PT, R25, R13.reuse, PT ;  /* 0x0000000d1900720b */ /* 0x080fe40003f4e000 */
        /* <DEDUP_REMOVED lines=10> */
[----:B------:R-:W-:Y:S01]  /*0740*/  @P2 SEL R15, R15, R27, P1 ;  /* 0x0000001b0f0f2207 */ /* 0x000fe20000800000 */
[----:B------:R-:W-:-:S04]  /*0750*/  VIADD R35, R17, 0x8800 ;  /* 0x0000880011237836 */ /* 0x000fc80000000000 */
[----:B-1----:R-:W-:-:S04]  /*0760*/  IMAD.IADD R5, R2, 0x1, R35 ;  /* 0x0000000102057824 */ /* 0x002fc800078e0223 */
[----:B------:R-:W-:-:S04]  /*0770*/  IMAD R5, R16, 0xff00, R5 ;  /* 0x0000ff0010057824 */ /* 0x000fc800078e0205 */
[----:B------:R-:W-:Y:S01]  /*0780*/  IMAD.WIDE R4, R5, 0x4, R8 ;  /* 0x0000000405047825 */ /* 0x000fe200078e0208 */
[-C--:B--2---:R-:W-:Y:S02]  /*0790*/  FSETP.GEU.AND P2, PT, R15, R23.reuse, PT ;  /* 0x000000170f00720b */ /* 0x084fe40003f4e000 */
        /* <DEDUP_REMOVED lines=13> */
[----:B------:R-:W-:-:S09]  /*0870*/  CS2R R14, SRZ ;  /* 0x00000000000e7805 */ /* 0x000fd2000001ff00 */
[----:B------:R-:W-:Y:S02]  /*0880*/  @P2 SEL R20, R20, R12, P1 ;  /* 0x0000000c14142207 */ /* 0x000fe40000800000 */
[----:B------:R-:W-:-:S06]  /*0890*/  CS2R R12, SRZ ;  /* 0x00000000000c7805 */ /* 0x000fcc000001ff00 */
[----:B------:R1:W2:Y:S01]  /*08a0*/  @P0 LDG.E.EL.128 R12, desc[UR6][R4.64] ;  /* 0x00000006040c0981 */ /* 0x0002a2000c2e1d00 */
[----:B------:R-:W-:Y:S01]  /*08b0*/  P2R R58, PR, RZ, 0x4 ;  /* 0x00000004ff3a7803 */ /* 0x000fe20000000000 */
        /* <DEDUP_REMOVED lines=23> */
[----:B-1----:R-:W-:Y:S01]  /*0a30*/  IMAD.IADD R5, R2, 0x1, R19 ;  /* 0x0000000102057824 */ /* 0x002fe200078e0213 */
        /* <DEDUP_REMOVED lines=12> */
[-C--:B------:R-:W-:Y:S01]  /*0b00*/  FSETP.GEU.AND P2, PT, R12, R20.reuse, PT ;  /* 0x000000140c00720b */ /* 0x080fe20003f4e000 */
[----:B------:R-:W-:Y:S01]  /*0b10*/  IMAD R13, R16, 0xff00, R5 ;  /* 0x0000ff00100d7824 */ /* 0x000fe200078e0205 */
[----:B------:R-:W-:Y:S02]  /*0b20*/  FSETP.NAN.AND P1, PT, R20, R20, PT ;  /* 0x000000141400720b */ /* 0x000fe40003f28000 */
[----:B------:R-:W-:-:S09]  /*0b30*/  CS2R R4, SRZ ;  /* 0x0000000000047805 */ /* 0x000fd2000001ff00 */
[----:B------:R-:W-:Y:S01]  /*0b40*/  @P2 SEL R20, R20, R12, P1 ;  /* 0x0000000c14142207 */ /* 0x000fe20000800000 */
[----:B------:R-:W-:-:S05]  /*0b50*/  IMAD.WIDE R12, R13, 0x4, R8 ;  /* 0x000000040d0c7825 */ /* 0x000fca00078e0208 */
[----:B------:R1:W2:Y:S01]  /*0b60*/  @P0 LDG.E.EL.128 R4, desc[UR6][R12.64] ;  /* 0x000000060c040981 */ /* 0x0002a2000c2e1d00 */
[----:B------:R-:W-:Y:S01]  /*0b70*/  P2R R67, PR, RZ, 0x4 ;  /* 0x00000004ff437803 */ /* 0x000fe20000000000 */
[----:B------:R-:W-:Y:S01]  /*0b80*/  IMAD.IADD R15, R18, 0x1, R17 ;  /* 0x00000001120f7824 */ /* 0x000fe200078e0211 */
[----:B------:R-:W-:Y:S02]  /*0b90*/  CS2R R24, SRZ ;  /* 0x0000000000187805 */ /* 0x000fe4000001ff00 */
[----:B------:R-:W-:Y:S02]  /*0ba0*/  CS2R R26, SRZ ;  /* 0x00000000001a7805 */ /* 0x000fe4000001ff00 */
[----:B-1----:R-:W-:Y:S02]  /*0bb0*/  CS2R R12, SRZ ;  /* 0x00000000000c7805 */ /* 0x002fe4000001ff00 */
[-C--:B--2---:R-:W-:Y:S02]  /*0bc0*/  FSETP.GEU.AND P2, PT, R20, R4.reuse, PT ;  /* 0x000000041400720b */ /* 0x084fe40003f4e000 */
[----:B------:R-:W-:-:S02]  /*0bd0*/  FSETP.NAN.AND P1, PT, R4, R4, PT ;  /* 0x000000040400720b */ /* 0x000fc40003f28000 */
        /* <DEDUP_REMOVED lines=11> */
[----:B------:R-:W-:Y:S01]  /*0c90*/  FSETP.NAN.AND P1, PT, R7, R7, PT ;  /* 0x000000070700720b */ /* 0x000fe20003f28000 */
[----:B------:R-:W-:Y:S01]  /*0ca0*/  IMAD R21, R16, 0xff00, R15 ;  /* 0x0000ff0010157824 */ /* 0x000fe200078e020f */
[----:B------:R-:W-:-:S09]  /*0cb0*/  CS2R R14, SRZ ;  /* 0x00000000000e7805 */ /* 0x000fd2000001ff00 */
[----:B------:R-:W-:Y:S01]  /*0cc0*/  @P2 SEL R7, R7, R23, P1 ;  /* 0x0000001707072207 */ /* 0x000fe20000800000 */
[----:B------:R-:W-:-:S04]  /*0cd0*/  IMAD.IADD R23, R18, 0x1, R31 ;  /* 0x0000000112177824 */ /* 0x000fc800078e021f */
[----:B------:R-:W-:Y:S02]  /*0ce0*/  IMAD R23, R16, 0xff00, R23 ;  /* 0x0000ff0010177824 */ /* 0x000fe400078e0217 */
[----:B------:R-:W-:-:S04]  /*0cf0*/  IMAD.WIDE R20, R21, 0x4, R8 ;  /* 0x0000000415147825 */ /* 0x000fc800078e0208 */
[----:B------:R-:W-:Y:S01]  /*0d00*/  IMAD.WIDE R22, R23, 0x4, R8 ;  /* 0x0000000417167825 */ /* 0x000fe200078e0208 */
[----:B------:R1:W2:Y:S04]  /*0d10*/  @P0 LDG.E.EL.128 R24, desc[UR6][R20.64] ;  /* 0x0000000614180981 */ /* 0x0002a8000c2e1d00 */
[----:B------:R3:W2:Y:S01]  /*0d20*/  @P0 LDG.E.EL.128 R12, desc[UR6][R22.64] ;  /* 0x00000006160c0981 */ /* 0x0006a2000c2e1d00 */
[----:B------:R-:W-:Y:S01]  /*0d30*/  P2R R70, PR, RZ, 0x4 ;  /* 0x00000004ff467803 */ /* 0x000fe20000000000 */
[----:B-1----:R-:W-:Y:S01]  /*0d40*/  IMAD.IADD R21, R18, 0x1, R39 ;  /* 0x0000000112157824 */ /* 0x002fe200078e0227 */
[----:B---3--:R-:W-:Y:S02]  /*0d50*/  CS2R R22, SRZ ;  /* 0x0000000000167805 */ /* 0x008fe4000001ff00 */
[----:B--2---:R-:W-:-:S02]  /*0d60*/  FSETP.GT.AND P2, PT, R12, R24, PT ;  /* 0x000000180c00720b */ /* 0x004fc40003f44000 */
[----:B------:R-:W-:Y:S02]  /*0d70*/  FSETP.NAN.AND P1, PT, R12, R12, PT ;  /* 0x0000000c0c00720b */ /* 0x000fe40003f28000 */
[----:B------:R-:W-:-:S09]  /*0d80*/  P2R R74, PR, RZ, 0x4 ;  /* 0x00000004ff4a7803 */ /* 0x000fd20000000000 */
[----:B------:R-:W-:Y:S02]  /*0d90*/  @!P2 SEL R12, R12, R24, P1 ;  /* 0x000000180c0ca207 */ /* 0x000fe40000800000 */
[C---:B------:R-:W-:Y:S02]  /*0da0*/  FSETP.GT.AND P2, PT, R13.reuse, R25, PT ;  /* 0x000000190d00720b */ /* 0x040fe40003f44000 */
[----:B------:R-:W-:-:S11]  /*0db0*/  FSETP.NAN.AND P1, PT, R13, R13, PT ;  /* 0x0000000d0d00720b */ /* 0x000fd60003f28000 */
[----:B------:R-:W-:Y:S01]  /*0dc0*/  @!P2 SEL R13, R13, R25, P1 ;  /* 0x000000190d0da207 */ /* 0x000fe20000800000 */
[----:B------:R-:W-:Y:S01]  /*0dd0*/  IMAD R25, R16, 0xff00, R21 ;  /* 0x0000ff0010197824 */ /* 0x000fe200078e0215 */
[----:B------:R-:W-:-:S03]  /*0de0*/  CS2R R20, SRZ ;  /* 0x0000000000147805 */ /* 0x000fc6000001ff00 */
[----:B------:R-:W-:-:S05]  /*0df0*/  IMAD.WIDE R24, R25, 0x4, R8 ;  /* 0x0000000419187825 */ /* 0x000fca00078e0208 */
[----:B------:R-:W2:Y:S01]  /*0e00*/  @P0 LDG.E.EL.128 R20, desc[UR6][R24.64] ;  /* 0x0000000618140981 */ /* 0x000ea2000c2e1d00 */
[----:B------:R-:W-:Y:S02]  /*0e10*/  P2R R75, PR, RZ, 0x4 ;  /* 0x00000004ff4b7803 */ /* 0x000fe40000000000 */
[C---:B------:R-:W-:Y:S02]  /*0e20*/  FSETP.GT.AND P2, PT, R14.reuse, R26, PT ;  /* 0x0000001a0e00720b */ /* 0x040fe40003f44000 */
[----:B------:R-:W-:Y:S02]  /*0e30*/  FSETP.NAN.AND P1, PT, R14, R14, PT ;  /* 0x0000000e0e00720b */ /* 0x000fe40003f28000 */
[----:B------:R-:W-:-:S09]  /*0e40*/  P2R R76, PR, RZ, 0x4 ;  /* 0x00000004ff4c7803 */ /* 0x000fd20000000000 */
[----:B------:R-:W-:Y:S02]  /*0e50*/  @!P2 SEL R14, R14, R26, P1 ;  /* 0x0000001a0e0ea207 */ /* 0x000fe40000800000 */
[C---:B------:R-:W-:Y:S02]  /*0e60*/  FSETP.GT.AND P2, PT, R15.reuse, R27, PT ;  /* 0x0000001b0f00720b */ /* 0x040fe40003f44000 */
[----:B------:R-:W-:Y:S02]  /*0e70*/  FSETP.NAN.AND P1, PT, R15, R15, PT ;  /* 0x0000000f0f00720b */ /* 0x000fe40003f28000 */
[----:B------:R-:W-:-:S09]  /*0e80*/  P2R R77, PR, RZ, 0x4 ;  /* 0x00000004ff4d7803 */ /* 0x000fd20000000000 */
[----:B------:R-:W-:-:S04]  /*0e90*/  @!P2 SEL R15, R15, R27, P1 ;  /* 0x0000001b0f0fa207 */ /* 0x000fc80000800000 */
        /* <DEDUP_REMOVED lines=13> */
[----:B------:R-:W-:Y:S01]  /*0f70*/  IMAD.IADD R13, R18, 0x1, R41 ;  /* 0x00000001120d7824 */ /* 0x000fe200078e0229 */
[----:B------:R-:W-:-:S03]  /*0f80*/  FSETP.NAN.AND P1, PT, R20, R20, PT ;  /* 0x000000141400720b */ /* 0x000fc60003f28000 */
[----:B------:R-:W-:Y:S01]  /*0f90*/  IMAD R25, R16, 0xff00, R13 ;  /* 0x0000ff0010197824 */ /* 0x000fe200078e020d */
[----:B------:R-:W-:-:S03]  /*0fa0*/  CS2R R14, SRZ ;  /* 0x00000000000e7805 */ /* 0x000fc6000001ff00 */
[----:B------:R-:W-:-:S04]  /*0fb0*/  IMAD.WIDE R24, R25, 0x4, R8 ;  /* 0x0000000419187825 */ /* 0x000fc800078e0208 */
[----:B------:R-:W-:Y:S02]  /*0fc0*/  @P2 SEL R20, R20, R12, P1 ;  /* 0x0000000c14142207 */ /* 0x000fe40000800000 */
[----:B------:R-:W-:-:S06]  /*0fd0*/  CS2R R12, SRZ ;  /* 0x00000000000c7805 */ /* 0x000fcc000001ff00 */
[----:B------:R-:W2:Y:S01]  /*0fe0*/  @P0 LDG.E.EL.128 R12, desc[UR6][R24.64] ;  /* 0x00000006180c0981 */ /* 0x000ea2000c2e1d00 */
[----:B------:R-:W-:Y:S02]  /*0ff0*/  P2R R79, PR, RZ, 0x4 ;  /* 0x00000004ff4f7803 */ /* 0x000fe40000000000 */
        /* <DEDUP_REMOVED lines=10> */
[----:B------:R-:W-:Y:S01]  /*10a0*/  P2R R84, PR, RZ, 0x4 ;  /* 0x00000004ff547803 */ /* 0x000fe20000000000 */
[----:B------:R-:W-:-:S08]  /*10b0*/  IMAD.IADD R21, R18, 0x1, R37 ;  /* 0x0000000112157824 */ /* 0x000fd000078e0225 */
[----:B------:R-:W-:Y:S02]  /*10c0*/  @P2 SEL R14, R14, R22, P1 ;  /* 0x000000160e0e2207 */ /* 0x000fe40000800000 */
[-C--:B------:R-:W-:Y:S02]  /*10d0*/  FSETP.GEU.AND P2, PT, R23, R15.reuse, PT ;  /* 0x0000000f1700720b */ /* 0x080fe40003f4e000 */
[----:B------:R-:W-:Y:S01]  /*10e0*/  FSETP.NAN.AND P1, PT, R15, R15, PT ;  /* 0x0000000f0f00720b */ /* 0x000fe20003f28000 */
[----:B------:R-:W-:Y:S01]  /*10f0*/  IMAD R25, R16, 0xff00, R21 ;  /* 0x0000ff0010197824 */ /* 0x000fe200078e0215 */
[----:B------:R-:W-:-:S03]  /*1100*/  CS2R R20, SRZ ;  /* 0x0000000000147805 */ /* 0x000fc6000001ff00 */
[----:B------:R-:W-:-:S06]  /*1110*/  IMAD.WIDE R24, R25, 0x4, R8 ;  /* 0x0000000419187825 */ /* 0x000fcc00078e0208 */
        /* <DEDUP_REMOVED lines=68> */
[----:B------:R1:W2:Y:S01]  /*1560*/  @P0 LDG.E.EL.128 R12, desc[UR6][R24.64] ;  /* 0x00000006180c0981 */ /* 0x0002a2000c2e1d00 */
[----:B------:R-:W-:Y:S01]  /*1570*/  P2R R97, PR, RZ, 0x4 ;  /* 0x00000004ff617803 */ /* 0x000fe20000000000 */
[----:B------:R-:W-:Y:S01]  /*1580*/  IMAD.IADD R43, R36, 0x1, R31 ;  /* 0x00000001242b7824 */ /* 0x000fe200078e021f */
[----:B------:R-:W-:-:S03]  /*1590*/  CS2R R26, SRZ ;  /* 0x00000000001a7805 */ /* 0x000fc6000001ff00 */
[----:B------:R-:W-:Y:S01]  /*15a0*/  IMAD R43, R16, 0xff00, R43 ;  /* 0x0000ff00102b7824 */ /* 0x000fe200078e022b */
[----:B-1----:R-:W-:-:S03]  /*15b0*/  CS2R R24, SRZ ;  /* 0x0000000000187805 */ /* 0x002fc6000001ff00 */
        /* <DEDUP_REMOVED lines=16> */
[----:B------:R-:W-:Y:S01]  /*16c0*/  @P2 SEL R15, R15, R23, P1 ;  /* 0x000000170f0f2207 */ /* 0x000fe20000800000 */
[----:B------:R-:W-:-:S04]  /*16d0*/  IMAD.IADD R23, R36, 0x1, R17 ;  /* 0x0000000124177824 */ /* 0x000fc800078e0211 */
[----:B------:R-:W-:Y:S01]  /*16e0*/  IMAD R29, R16, 0xff00, R23 ;  /* 0x0000ff00101d7824 */ /* 0x000fe200078e0217 */
[----:B------:R-:W-:-:S03]  /*16f0*/  CS2R R22, SRZ ;  /* 0x0000000000167805 */ /* 0x000fc6000001ff00 */
[----:B------:R-:W-:-:S03]  /*1700*/  IMAD.WIDE R28, R29, 0x4, R8 ;  /* 0x000000041d1c7825 */ /* 0x000fc600078e0208 */
[----:B------:R-:W2:Y:S04]  /*1710*/  @P0 LDG.E.EL.128 R20, desc[UR6][R42.64] ;  /* 0x000000062a140981 */ /* 0x000ea8000c2e1d00 */
[----:B------:R-:W2:Y:S01]  /*1720*/  @P0 LDG.E.EL.128 R24, desc[UR6][R28.64] ;  /* 0x000000061c180981 */ /* 0x000ea2000c2e1d00 */
[----:B------:R-:W-:Y:S02]  /*1730*/  P2R R101, PR, RZ, 0x4 ;  /* 0x00000004ff657803 */ /* 0x000fe40000000000 */
[C---:B--2---:R-:W-:Y:S02]  /*1740*/  FSETP.GT.AND P2, PT, R20.reuse, R24, PT ;  /* 0x000000181400720b */ /* 0x044fe40003f44000 */
[----:B------:R-:W-:Y:S02]  /*1750*/  FSETP.NAN.AND P1, PT, R20, R20, PT ;  /* 0x000000141400720b */ /* 0x000fe40003f28000 */
[----:B------:R-:W-:-:S09]  /*1760*/  P2R R113, PR, RZ, 0x4 ;  /* 0x00000004ff717803 */ /* 0x000fd20000000000 */
[----:B------:R-:W-:Y:S02]  /*1770*/  @!P2 SEL R20, R20, R24, P1 ;  /* 0x000000181414a207 */ /* 0x000fe40000800000 */
[C---:B------:R-:W-:Y:S02]  /*1780*/  FSETP.GT.AND P2, PT, R21.reuse, R25, PT ;  /* 0x000000191500720b */ /* 0x040fe40003f44000 */
[----:B------:R-:W-:Y:S02]  /*1790*/  FSETP.NAN.AND P1, PT, R21, R21, PT ;  /* 0x000000151500720b */ /* 0x000fe40003f28000 */
[----:B------:R-:W-:-:S09]  /*17a0*/  P2R R114, PR, RZ, 0x4 ;  /* 0x00000004ff727803 */ /* 0x000fd20000000000 */
[----:B------:R-:W-:Y:S02]  /*17b0*/  @!P2 SEL R21, R21, R25, P1 ;  /* 0x000000191515a207 */ /* 0x000fe40000800000 */
[C---:B------:R-:W-:Y:S02]  /*17c0*/  FSETP.GT.AND P2, PT, R22.reuse, R26, PT ;  /* 0x0000001a1600720b */ /* 0x040fe40003f44000 */
[----:B------:R-:W-:Y:S02]  /*17d0*/  FSETP.NAN.AND P1, PT, R22, R22, PT ;  /* 0x000000161600720b */ /* 0x000fe40003f28000 */
[----:B------:R-:W-:Y:S01]  /*17e0*/  P2R R121, PR, RZ, 0x4 ;  /* 0x00000004ff797803 */ /* 0x000fe20000000000 */
[----:B------:R-:W-:-:S08]  /*17f0*/  IMAD.IADD R25, R36, 0x1, R39 ;  /* 0x0000000124197824 */ /* 0x000fd000078e0227 */
[----:B------:R-:W-:Y:S02]  /*1800*/  @!P2 SEL R22, R22, R26, P1 ;  /* 0x0000001a1616a207 */ /* 0x000fe40000800000 */
[C---:B------:R-:W-:Y:S02]  /*1810*/  FSETP.GT.AND P2, PT, R23.reuse, R27, PT ;  /* 0x0000001b1700720b */ /* 0x040fe40003f44000 */
[----:B------:R-:W-:Y:S01]  /*1820*/  FSETP.NAN.AND P1, PT, R23, R23, PT ;  /* 0x000000171700720b */ /* 0x000fe20003f28000 */
[----:B------:R-:W-:Y:S01]  /*1830*/  IMAD R29, R16, 0xff00, R25 ;  /* 0x0000ff00101d7824 */ /* 0x000fe200078e0219 */
[----:B------:R-:W-:-:S03]  /*1840*/  CS2R R24, SRZ ;  /* 0x0000000000187805 */ /* 0x000fc6000001ff00 */
[----:B------:R-:W-:-:S06]  /*1850*/  IMAD.WIDE R28, R29, 0x4, R8 ;  /* 0x000000041d1c7825 */ /* 0x000fcc00078e0208 */
[----:B------:R-:W-:Y:S02]  /*1860*/  @!P2 SEL R23, R23, R27, P1 ;  /* 0x0000001b1717a207 */ /* 0x000fe40000800000 */
        /* <DEDUP_REMOVED lines=139> */
[----:B------:R1:W2:Y:S01]  /*2120*/  @P0 LDG.E.EL.128 R28, desc[UR6][R42.64] ;  /* 0x000000062a1c0981 */ /* 0x0002a2000c2e1d00 */
[----:B------:R-:W-:Y:S01]  /*2130*/  P2R R128, PR, RZ, 0x4 ;  /* 0x00000004ff807803 */ /* 0x000fe20000000000 */
[----:B------:R-:W-:-:S04]  /*2140*/  IMAD.IADD R39, R38, 0x1, R39 ;  /* 0x0000000126277824 */ /* 0x000fc800078e0227 */
[----:B------:R-:W-:-:S04]  /*2150*/  IMAD R39, R16, 0xff00, R39 ;  /* 0x0000ff0010277824 */ /* 0x000fc800078e0227 */
[----:B-1----:R-:W-:Y:S01]  /*2160*/  IMAD.WIDE R42, R39, 0x4, R8 ;  /* 0x00000004272a7825 */ /* 0x002fe200078e0208 */
        /* <DEDUP_REMOVED lines=14> */
[----:B------:R-:W-:-:S09]  /*2250*/  CS2R R28, SRZ ;  /* 0x00000000001c7805 */ /* 0x000fd2000001ff00 */
[----:B------:R-:W-:Y:S02]  /*2260*/  @!P2 SEL R27, R27, R31, P1 ;  /* 0x0000001f1b1ba207 */ /* 0x000fe40000800000 */
[----:B------:R-:W-:-:S06]  /*2270*/  CS2R R30, SRZ ;  /* 0x00000000001e7805 */ /* 0x000fcc000001ff00 */
[----:B------:R-:W2:Y:S01]  /*2280*/  @P0 LDG.E.EL.128 R28, desc[UR6][R42.64] ;  /* 0x000000062a1c0981 */ /* 0x000ea2000c2e1d00 */
[----:B------:R-:W-:Y:S01]  /*2290*/  P2R R165, PR, RZ, 0x4 ;  /* 0x00000004ffa57803 */ /* 0x000fe20000000000 */
[----:B------:R-:W-:-:S04]  /*22a0*/  IMAD.IADD R41, R38, 0x1, R41 ;  /* 0x0000000126297824 */ /* 0x000fc800078e0229 */
        /* <DEDUP_REMOVED lines=21> */
[----:B------:R-:W-:-:S04]  /*2400*/  IMAD.IADD R37, R38, 0x1, R37 ;  /* 0x0000000126257824 */ /* 0x000fc800078e0225 */
[----:B------:R-:W-:-:S04]  /*2410*/  IMAD R37, R16, 0xff00, R37 ;  /* 0x0000ff0010257824 */ /* 0x000fc800078e0225 */
[----:B-1----:R-:W-:Y:S01]  /*2420*/  IMAD.WIDE R40, R37, 0x4, R8 ;  /* 0x0000000425287825 */ /* 0x002fe200078e0208 */
        /* <DEDUP_REMOVED lines=41> */
[----:B------:R-:W-:Y:S01]  /*26c0*/  IMAD.IADD R33, R38, 0x1, R33 ;  /* 0x0000000126217824 */ /* 0x000fe200078e0221 */
[----:B-1----:R-:W-:Y:S02]  /*26d0*/  CS2R R34, SRZ ;  /* 0x0000000000227805 */ /* 0x002fe4000001ff00 */
[-C--:B--2---:R-:W-:Y:S02]  /*26e0*/  FSETP.GEU.AND P2, PT, R28, R24.reuse, PT ;  /* 0x000000181c00720b */ /* 0x084fe40003f4e000 */
[----:B------:R-:W-:Y:S02]  /*26f0*/  FSETP.NAN.AND P1, PT, R24, R24, PT ;  /* 0x000000181800720b */ /* 0x000fe40003f28000 */
[----:B------:R-:W-:-:S09]  /*2700*/  P2R R143, PR, RZ, 0x4 ;  /* 0x00000004ff8f7803 */ /* 0x000fd20000000000 */
[----:B------:R-:W-:Y:S02]  /*2710*/  @P2 SEL R24, R24, R28, P1 ;  /* 0x0000001c18182207 */ /* 0x000fe40000800000 */
[-C--:B------:R-:W-:Y:S02]  /*2720*/  FSETP.GEU.AND P2, PT, R29, R25.reuse, PT ;  /* 0x000000191d00720b */ /* 0x080fe40003f4e000 */
[----:B------:R-:W-:-:S11]  /*2730*/  FSETP.NAN.AND P1, PT, R25, R25, PT ;  /* 0x000000191900720b */ /* 0x000fd60003f28000 */
[----:B------:R-:W-:Y:S01]  /*2740*/  @P2 SEL R25, R25, R29, P1 ;  /* 0x0000001d19192207 */ /* 0x000fe20000800000 */
[----:B------:R-:W-:Y:S01]  /*2750*/  IMAD R29, R16, 0xff00, R33 ;  /* 0x0000ff00101d7824 */ /* 0x000fe200078e0221 */
[----:B------:R-:W-:-:S03]  /*2760*/  CS2R R32, SRZ ;  /* 0x0000000000207805 */ /* 0x000fc6000001ff00 */
[----:B------:R-:W-:-:S05]  /*2770*/  IMAD.WIDE R28, R29, 0x4, R8 ;  /* 0x000000041d1c7825 */ /* 0x000fca00078e0208 */
[----:B------:R1:W2:Y:S01]  /*2780*/  @P0 LDG.E.EL.128 R32, desc[UR6][R28.64] ;  /* 0x000000061c200981 */ /* 0x0002a2000c2e1d00 */
[----:B------:R-:W-:Y:S02]  /*2790*/  P2R R144, PR, RZ, 0x4 ;  /* 0x00000004ff907803 */ /* 0x000fe40000000000 */
        /* <DEDUP_REMOVED lines=8> */
[----:B------:R-:W-:Y:S01]  /*2820*/  IMAD.IADD R19, R38, 0x1, R19 ;  /* 0x0000000126137824 */ /* 0x000fe200078e0213 */
[----:B-1----:R-:W-:-:S03]  /*2830*/  CS2R R28, SRZ ;  /* 0x00000000001c7805 */ /* 0x002fc6000001ff00 */
[----:B------:R-:W-:Y:S01]  /*2840*/  IMAD R19, R16, 0xff00, R19 ;  /* 0x0000ff0010137824 */ /* 0x000fe200078e0213 */
[----:B------:R-:W-:Y:S02]  /*2850*/  CS2R R30, SRZ ;  /* 0x00000000001e7805 */ /* 0x000fe4000001ff00 */
        /* <DEDUP_REMOVED lines=13> */
[----:B------:R-:W-:-:S11]  /*2930*/  FSETP.NAN.AND P1, PT, R32, R32, PT ;  /* 0x000000202000720b */ /* 0x000fd60003f28000 */
[----:B------:R-:W-:Y:S01]  /*2940*/  @P2 SEL R32, R32, R24, P1 ;  /* 0x0000001820202207 */ /* 0x000fe20000800000 */
[----:B------:R-:W-:-:S05]  /*2950*/  IMAD.WIDE R24, R19, 0x4, R8 ;  /* 0x0000000413187825 */ /* 0x000fca00078e0208 */
[----:B------:R1:W2:Y:S01]  /*2960*/  @P0 LDG.E.EL.128 R28, desc[UR6][R24.64] ;  /* 0x00000006181c0981 */ /* 0x0002a2000c2e1d00 */
[----:B------:R-:W-:Y:S01]  /*2970*/  P2R R45, PR, RZ, 0x4 ;  /* 0x00000004ff2d7803 */ /* 0x000fe20000000000 */
[----:B------:R-:W-:-:S04]  /*2980*/  VIADD R17, R17, 0x10780 ;  /* 0x0001078011117836 */ /* 0x000fc80000000000 */
[----:B------:R-:W-:Y:S01]  /*2990*/  IMAD.IADD R19, R2, 0x1, R17 ;  /* 0x0000000102137824 */ /* 0x000fe200078e0211 */
[----:B------:R-:W-:-:S03]  /*29a0*/  CS2R R26, SRZ ;  /* 0x00000000001a7805 */ /* 0x000fc6000001ff00 */
[----:B------:R-:W-:Y:S01]  /*29b0*/  IMAD R19, R16, 0xff00, R19 ;  /* 0x0000ff0010137824 */ /* 0x000fe200078e0213 */
[----:B-1----:R-:W-:Y:S02]  /*29c0*/  CS2R R24, SRZ ;  /* 0x0000000000187805 */ /* 0x002fe4000001ff00 */
[-C--:B--2---:R-:W-:Y:S02]  /*29d0*/  FSETP.GEU.AND P2, PT, R32, R28.reuse, PT ;  /* 0x0000001c2000720b */ /* 0x084fe40003f4e000 */
[----:B------:R-:W-:-:S11]  /*29e0*/  FSETP.NAN.AND P1, PT, R28, R28, PT ;  /* 0x0000001c1c00720b */ /* 0x000fd60003f28000 */
[----:B------:R-:W-:Y:S02]  /*29f0*/  @P2 SEL R28, R28, R32, P1 ;  /* 0x000000201c1c2207 */ /* 0x000fe40000800000 */
[-C--:B------:R-:W-:Y:S02]  /*2a00*/  FSETP.GEU.AND P1, PT, R33, R29.reuse, PT ;  /* 0x0000001d2100720b */ /* 0x080fe40003f2e000 */
[----:B------:R-:W-:-:S11]  /*2a10*/  FSETP.NAN.AND P3, PT, R29, R29, PT ;  /* 0x0000001d1d00720b */ /* 0x000fd60003f68000 */
[----:B------:R-:W-:Y:S01]  /*2a20*/  @P1 SEL R29, R29, R33, P3 ;  /* 0x000000211d1d1207 */ /* 0x000fe20001800000 */
[----:B------:R-:W-:-:S05]  /*2a30*/  IMAD.WIDE R32, R19, 0x4, R8 ;  /* 0x0000000413207825 */ /* 0x000fca00078e0208 */
[----:B------:R-:W2:Y:S01]  /*2a40*/  @P0 LDG.E.EL.128 R24, desc[UR6][R32.64] ;  /* 0x0000000620180981 */ /* 0x000ea2000c2e1d00 */
[-C--:B------:R-:W-:Y:S02]  /*2a50*/  FSETP.GEU.AND P4, PT, R34, R30.reuse, PT ;  /* 0x0000001e2200720b */ /* 0x080fe40003f8e000 */
[----:B------:R-:W-:Y:S02]  /*2a60*/  P2R R41, PR, RZ, 0x2 ;  /* 0x00000002ff297803 */ /* 0x000fe40000000000 */
[----:B------:R-:W-:Y:S02]  /*2a70*/  FSETP.GEU.AND P1, PT, R35, R31, PT ;  /* 0x0000001f2300720b */ /* 0x000fe40003f2e000 */
[----:B------:R-:W-:Y:S02]  /*2a80*/  FSETP.NAN.AND P3, PT, R30, R30, PT ;  /* 0x0000001e1e00720b */ /* 0x000fe40003f68000 */
[----:B------:R-:W-:-:S05]  /*2a90*/  P2R R133, PR, RZ, 0x2 ;  /* 0x00000002ff857803 */ /* 0x000fca0000000000 */
[----:B------:R-:W-:Y:S02]  /*2aa0*/  @P4 SEL R30, R30, R34, P3 ;  /* 0x000000221e1e4207 */ /* 0x000fe40001800000 */
[----:B------:R-:W-:-:S04]  /*2ab0*/  FSETP.NAN.AND P3, PT, R31, R31, PT ;  /* 0x0000001f1f00720b */ /* 0x000fc80003f68000 */
[----:B------:R-:W-:Y:S02]  /*2ac0*/  @P1 SEL R31, R31, R35, P3 ;  /* 0x000000231f1f1207 */ /* 0x000fe40001800000 */
        /* <DEDUP_REMOVED lines=42> */
[----:B------:R1:W2:Y:S01]  /*2d70*/  @P0 LDG.E.EL.128 R12, desc[UR6][R18.64] ;  /* 0x00000006120c0981 */ /* 0x0002a2000c2e1d00 */
[----:B------:R-:W-:-:S04]  /*2d80*/  IMAD.IADD R17, R38, 0x1, R17 ;  /* 0x0000000126117824 */ /* 0x000fc800078e0211 */
[----:B------:R-:W-:-:S04]  /*2d90*/  IMAD R17, R16, 0xff00, R17 ;  /* 0x0000ff0010117824 */ /* 0x000fc800078e0211 */
[----:B------:R-:W-:Y:S01]  /*2da0*/  IMAD.WIDE R8, R17, 0x4, R8 ;  /* 0x0000000411087825 */ /* 0x000fe200078e0208 */
[----:B------:R-:W-:Y:S02]  /*2db0*/  CS2R R16, SRZ ;  /* 0x0000000000107805 */ /* 0x000fe4000001ff00 */
[----:B-1----:R-:W-:-:S06]  /*2dc0*/  CS2R R18, SRZ ;  /* 0x0000000000127805 */ /* 0x002fcc000001ff00 */
[----:B------:R-:W3:Y:S01]  /*2dd0*/  @P0 LDG.E.EL.128 R16, desc[UR6][R8.64] ;  /* 0x0000000608100981 */ /* 0x000ee2000c2e1d00 */
[----:B------:R-:W-:Y:S02]  /*2de0*/  P2R R153, PR, RZ, 0x2 ;  /* 0x00000002ff997803 */ /* 0x000fe40000000000 */
        /* <DEDUP_REMOVED lines=17> */
[----:B------:R-:W-:-:S04]  /*2f00*/  ISETP.NE.AND P1, PT, R129, RZ, PT ;  /* 0x000000ff8100720c */ /* 0x000fc80003f25270 */
[----:B------:R-:W-:Y:S02]  /*2f10*/  P2R R164, PR, RZ, 0x2 ;  /* 0x00000002ffa47803 */ /* 0x000fe40000000000 */
        /* <DEDUP_REMOVED lines=22> */
[----:B------:R-:W-:Y:S02]  /*3080*/  ISETP.NE.AND P1, PT, R114, RZ, PT ;  /* 0x000000ff7200720c */ /* 0x000fe40003f25270 */
[----:B---3--:R-:W-:Y:S02]  /*3090*/  FSETP.GEU.AND P3, PT, R28, R16, PT ;  /* 0x000000101c00720b */ /* 0x008fe40003f6e000 */
[----:B------:R-:W-:Y:S02]  /*30a0*/  P2R R55, PR, RZ, 0x2 ;  /* 0x00000002ff377803 */ /* 0x000fe40000000000 */
[----:B------:R-:W-:-:S04]  /*30b0*/  ISETP.NE.AND P1, PT, R121, RZ, PT ;  /* 0x000000ff7900720c */ /* 0x000fc80003f25270 */
[----:B------:R-:W-:Y:S02]  /*30c0*/  P2R R37, PR, RZ, 0x2 ;  /* 0x00000002ff257803 */ /* 0x000fe40000000000 */
[----:B------:R-:W-:Y:S02]  /*30d0*/  ISETP.NE.AND P1, PT, R126, RZ, PT ;  /* 0x000000ff7e00720c */ /* 0x000fe40003f25270 */
[----:B------:R-:W-:Y:S02]  /*30e0*/  FSETP.NAN.AND P4, PT, R16, R16, PT ;  /* 0x000000101000720b */ /* 0x000fe40003f88000 */
[----:B------:R-:W-:Y:S02]  /*30f0*/  P2R R36, PR, RZ, 0x2 ;  /* 0x00000002ff247803 */ /* 0x000fe40000000000 */
[----:B------:R-:W-:Y:S02]  /*3100*/  ISETP.NE.AND P1, PT, R74, RZ, PT ;  /* 0x000000ff4a00720c */ /* 0x000fe40003f25270 */
[----:B------:R-:W-:-:S02]  /*3110*/  @P3 SEL R16, R16, R28, P4 ;  /* 0x0000001c10103207 */ /* 0x000fc40002000000 */
[----:B------:R-:W-:Y:S02]  /*3120*/  FSETP.GEU.AND P4, PT, R29, R17, PT ;  /* 0x000000111d00720b */ /* 0x000fe40003f8e000 */
        /* <DEDUP_REMOVED lines=8> */
[-C--:B------:R-:W-:Y:S02]  /*31b0*/  FSETP.GEU.AND P5, PT, R30, R18.reuse, PT ;  /* 0x000000121e00720b */ /* 0x080fe40003fae000 */
[----:B------:R-:W-:Y:S02]  /*31c0*/  P2R R32, PR, RZ, 0x2 ;  /* 0x00000002ff207803 */ /* 0x000fe40000000000 */
[----:B------:R-:W-:Y:S02]  /*31d0*/  ISETP.NE.AND P1, PT, R47, RZ, PT ;  /* 0x000000ff2f00720c */ /* 0x000fe40003f25270 */
[----:B------:R-:W-:Y:S02]  /*31e0*/  FSETP.NAN.AND P6, PT, R18, R18, PT ;  /* 0x000000121200720b */ /* 0x000fe40003fc8000 */
[----:B------:R-:W-:Y:S02]  /*31f0*/  P2R R23, PR, RZ, 0x2 ;  /* 0x00000002ff177803 */ /* 0x000fe40000000000 */
[----:B------:R-:W-:-:S03]  /*3200*/  ISETP.NE.AND P1, PT, R46, RZ, PT ;  /* 0x000000ff2e00720c */ /* 0x000fc60003f25270 */
[----:B------:R-:W-:Y:S02]  /*3210*/  @P5 SEL R18, R18, R30, P6 ;  /* 0x0000001e12125207 */ /* 0x000fe40003000000 */
[----:B------:R-:W-:Y:S02]  /*3220*/  P2R R22, PR, RZ, 0x2 ;  /* 0x00000002ff167803 */ /* 0x000fe40000000000 */
[----:B------:R-:W-:Y:S02]  /*3230*/  ISETP.NE.AND P1, PT, R52, RZ, PT ;  /* 0x000000ff3400720c */ /* 0x000fe40003f25270 */
[----:B------:R-:W-:Y:S02]  /*3240*/  FSETP.GEU.AND P6, PT, R31, R19, PT ;  /* 0x000000131f00720b */ /* 0x000fe40003fce000 */
[----:B------:R-:W-:Y:S02]  /*3250*/  P2R R21, PR, RZ, 0x2 ;  /* 0x00000002ff157803 */ /* 0x000fe40000000000 */
[----:B------:R-:W-:-:S04]  /*3260*/  ISETP.NE.AND P1, PT, R48, RZ, PT ;  /* 0x000000ff3000720c */ /* 0x000fc80003f25270 */
[----:B------:R-:W-:Y:S02]  /*3270*/  P2R R20, PR, RZ, 0x2 ;  /* 0x00000002ff147803 */ /* 0x000fe40000000000 */
[----:B------:R-:W-:-:S04]  /*3280*/  FSETP.NAN.AND P1, PT, R19, R19, PT ;  /* 0x000000131300720b */ /* 0x000fc80003f28000 */
[----:B------:R-:W-:Y:S02]  /*3290*/  @P6 SEL R19, R19, R31, P1 ;  /* 0x0000001f13136207 */ /* 0x000fe40000800000 */
[----:B------:R-:W-:-:S04]  /*32a0*/  ISETP.NE.AND P1, PT, R20, RZ, PT ;  /* 0x000000ff1400720c */ /* 0x000fc80003f25270 */
[----:B------:R-:W-:Y:S02]  /*32b0*/  SEL R8, RZ, 0x1, !P1 ;  /* 0x00000001ff087807 */ /* 0x000fe40004800000 */
        /* <DEDUP_REMOVED lines=10> */
[----:B------:R-:W-:Y:S02]  /*3360*/  ISETP.NE.AND P1, PT, R34, RZ, PT ;  /* 0x000000ff2200720c */ /* 0x000fe40003f25270 */
[----:B------:R-:W-:Y:S02]  /*3370*/  P2R R54, PR, RZ, 0x40 ;  /* 0x00000040ff367803 */ /* 0x000fe40000000000 */
[----:B------:R-:W-:Y:S02]  /*3380*/  SEL R28, RZ, 0x1, !P1 ;  /* 0x00000001ff1c7807 */ /* 0x000fe40004800000 */
[----:B------:R-:W-:Y:S02]  /*3390*/  ISETP.NE.AND P1, PT, R35, RZ, PT ;  /* 0x000000ff2300720c */ /* 0x000fe40003f25270 */
[----:B------:R-:W-:-:S02]  /*33a0*/  ISETP.NE.AND P6, PT, R78, RZ, PT ;  /* 0x000000ff4e00720c */ /* 0x000fc40003fc5270 */
[----:B------:R-:W-:Y:S02]  /*33b0*/  SEL R29, RZ, 0x1, !P1 ;  /* 0x00000001ff1d7807 */ /* 0x000fe40004800000 */
[----:B------:R-:W-:Y:S02]  /*33c0*/  ISETP.NE.AND P1, PT, R36, RZ, PT ;  /* 0x000000ff2400720c */ /* 0x000fe40003f25270 */
[----:B------:R-:W-:Y:S02]  /*33d0*/  SEL R28, R28, 0x2, P6 ;  /* 0x000000021c1c7807 */ /* 0x000fe40003000000 */
[----:B------:R-:W-:Y:S02]  /*33e0*/  ISETP.NE.AND P6, PT, R87, RZ, PT ;  /* 0x000000ff5700720c */ /* 0x000fe40003fc5270 */
[----:B------:R-:W-:Y:S02]  /*33f0*/  SEL R30, RZ, 0x1, !P1 ;  /* 0x00000001ff1e7807 */ /* 0x000fe40004800000 */
[----:B------:R-:W-:-:S02]  /*3400*/  ISETP.NE.AND P1, PT, R37, RZ, PT ;  /* 0x000000ff2500720c */ /* 0x000fc40003f25270 */
[----:B------:R-:W-:Y:S02]  /*3410*/  P2R R114, PR, RZ, 0x40 ;  /* 0x00000040ff727803 */ /* 0x000fe40000000000 */
[----:B------:R-:W-:Y:S02]  /*3420*/  ISETP.NE.AND P6, PT, R86, RZ, PT ;  /* 0x000000ff5600720c */ /* 0x000fe40003fc5270 */
[----:B------:R-:W-:Y:S02]  /*3430*/  SEL R31, RZ, 0x1, !P1 ;  /* 0x00000001ff1f7807 */ /* 0x000fe40004800000 */
[----:B------:R-:W-:Y:S02]  /*3440*/  ISETP.NE.AND P1, PT, R55, RZ, PT ;  /* 0x000000ff3700720c */ /* 0x000fe40003f25270 */
[----:B------:R-:W-:Y:S02]  /*3450*/  P2R R113, PR, RZ, 0x40 ;  /* 0x00000040ff717803 */ /* 0x000fe40000000000 */
[----:B------:R-:W-:-:S02]  /*3460*/  ISETP.NE.AND P6, PT, R58, RZ, PT ;  /* 0x000000ff3a00720c */ /* 0x000fc40003fc5270 */
[----:B------:R-:W-:Y:S02]  /*3470*/  P2R R48, PR, RZ, 0x10 ;  /* 0x00000010ff307803 */ /* 0x000fe40000000000 */
[----:B------:R-:W-:Y:S02]  /*3480*/  SEL R32, RZ, 0x1, !P1 ;  /* 0x00000001ff207807 */ /* 0x000fe40004800000 */
[----:B------:R-:W-:Y:S02]  /*3490*/  ISETP.NE.AND P4, PT, R112, RZ, PT ;  /* 0x000000ff7000720c */ /* 0x000fe40003f85270 */
[----:B------:R-:W-:Y:S02]  /*34a0*/  ISETP.NE.AND P1, PT, R56, RZ, PT ;  /* 0x000000ff3800720c */ /* 0x000fe40003f25270 */
[----:B------:R-:W-:Y:S02]  /*34b0*/  P2R R112, PR, RZ, 0x40 ;  /* 0x00000040ff707803 */ /* 0x000fe40000000000 */
[----:B------:R-:W-:-:S02]  /*34c0*/  ISETP.NE.AND P6, PT, R60, RZ, PT ;  /* 0x000000ff3c00720c */ /* 0x000fc40003fc5270 */
[----:B------:R-:W-:Y:S02]  /*34d0*/  SEL R33, RZ, 0x1, !P1 ;  /* 0x00000001ff217807 */ /* 0x000fe40004800000 */
[----:B------:R-:W-:Y:S02]  /*34e0*/  ISETP.NE.AND P1, PT, R57, RZ, PT ;  /* 0x000000ff3900720c */ /* 0x000fe40003f25270 */
[----:B------:R-:W-:Y:S02]  /*34f0*/  P2R R87, PR, RZ, 0x40 ;  /* 0x00000040ff577803 */ /* 0x000fe40000000000 */
        /* <DEDUP_REMOVED lines=8> */
[----:B------:R-:W-:-:S04]  /*3580*/  ISETP.NE.AND P6, PT, R157, RZ, PT ;  /* 0x000000ff9d00720c */ /* 0x000fc80003fc5270 */
[----:B------:R-:W-:Y:S02]  /*3590*/  P2R R80, PR, RZ, 0x40 ;  /* 0x00000040ff507803 */ /* 0x000fe40000000000 */
[----:B------:R-:W-:Y:S02]  /*35a0*/  ISETP.NE.AND P6, PT, R156, RZ, PT ;  /* 0x000000ff9c00720c */ /* 0x000fe40003fc5270 */
[----:B------:R-:W-:Y:S02]  /*35b0*/  P2R R52, PR, RZ, 0x20 ;  /* 0x00000020ff347803 */ /* 0x000fe40000000000 */
[----:B------:R-:W-:Y:S02]  /*35c0*/  ISETP.NE.AND P5, PT, R79, RZ, PT ;  /* 0x000000ff4f00720c */ /* 0x000fe40003fa5270 */
        /* <DEDUP_REMOVED lines=28> */
[----:B------:R-:W-:Y:S02]  /*3790*/  SEL R36, RZ, 0x1, !P1 ;  /* 0x00000001ff247807 */ /* 0x000fe40004800000 */
[----:B------:R-:W-:Y:S02]  /*37a0*/  P2R R50, PR, RZ, 0x40 ;  /* 0x00000040ff327803 */ /* 0x000fe40000000000 */
[----:B------:R-:W-:Y:S02]  /*37b0*/  ISETP.NE.AND P6, PT, R151, RZ, PT ;  /* 0x000000ff9700720c */ /* 0x000fe40003fc5270 */
[----:B------:R-:W-:-:S02]  /*37c0*/  ISETP.NE.AND P1, PT, R129, RZ, PT ;  /* 0x000000ff8100720c */ /* 0x000fc40003f25270 */
[----:B------:R-:W-:Y:S02]  /*37d0*/  P2R R49, PR, RZ, 0x40 ;  /* 0x00000040ff317803 */ /* 0x000fe40000000000 */
[----:B------:R-:W-:Y:S02]  /*37e0*/  SEL R37, RZ, 0x1, !P1 ;  /* 0x00000001ff257807 */ /* 0x000fe40004800000 */
[----:B------:R-:W-:Y:S02]  /*37f0*/  ISETP.NE.AND P6, PT, R150, RZ, PT ;  /* 0x000000ff9600720c */ /* 0x000fe40003fc5270 */
[----:B------:R-:W-:Y:S02]  /*3800*/  ISETP.NE.AND P1, PT, R158, RZ, PT ;  /* 0x000000ff9e00720c */ /* 0x000fe40003f25270 */
[----:B------:R-:W-:Y:S02]  /*3810*/  P2R R38, PR, RZ, 0x40 ;  /* 0x00000040ff267803 */ /* 0x000fe40000000000 */
[----:B------:R-:W-:-:S02]  /*3820*/  SEL R8, R8, 0x2, P1 ;  /* 0x0000000208087807 */ /* 0x000fc40000800000 */
[----:B------:R-:W-:Y:S02]  /*3830*/  ISETP.NE.AND P6, PT, R148, RZ, PT ;  /* 0x000000ff9400720c */ /* 0x000fe40003fc5270 */
[----:B------:R-:W-:Y:S02]  /*3840*/  ISETP.NE.AND P1, PT, R159, RZ, PT ;  /* 0x000000ff9f00720c */ /* 0x000fe40003f25270 */
[----:B------:R-:W-:Y:S02]  /*3850*/  SEL R35, R35, 0x2, P6 ;  /* 0x0000000223237807 */ /* 0x000fe40003000000 */
[----:B------:R-:W-:Y:S02]  /*3860*/  SEL R9, R9, 0x2, P1 ;  /* 0x0000000209097807 */ /* 0x000fe40000800000 */
[----:B------:R-:W-:Y:S02]  /*3870*/  ISETP.NE.AND P6, PT, R38, RZ, PT ;  /* 0x000000ff2600720c */ /* 0x000fe40003fc5270 */
[----:B------:R-:W-:-:S02]  /*3880*/  ISETP.NE.AND P1, PT, R160, RZ, PT ;  /* 0x000000ffa000720c */ /* 0x000fc40003f25270 */
[----:B------:R-:W-:Y:S02]  /*3890*/  SEL R36, R36, 0x2, P6 ;  /* 0x0000000224247807 */ /* 0x000fe40003000000 */
[----:B------:R-:W-:Y:S02]  /*38a0*/  SEL R20, R20, 0x2, P1 ;  /* 0x0000000214147807 */ /* 0x000fe40000800000 */
[----:B------:R-:W-:Y:S02]  /*38b0*/  ISETP.NE.AND P6, PT, R49, RZ, PT ;  /* 0x000000ff3100720c */ /* 0x000fe40003fc5270 */
[----:B------:R-:W-:Y:S02]  /*38c0*/  ISETP.NE.AND P1, PT, R161, RZ, PT ;  /* 0x000000ffa100720c */ /* 0x000fe40003f25270 */
[----:B------:R-:W-:Y:S02]  /*38d0*/  SEL R37, R37, 0x2, P6 ;  /* 0x0000000225257807 */ /* 0x000fe40003000000 */
[----:B------:R-:W-:-:S02]  /*38e0*/  SEL R21, R21, 0x2, P1 ;  /* 0x0000000215157807 */ /* 0x000fc40000800000 */
[----:B------:R-:W-:-:S04]  /*38f0*/  ISETP.NE.AND P6, PT, R50, RZ, PT ;  /* 0x000000ff3200720c */ /* 0x000fc80003fc5270 */
[----:B------:R-:W-:Y:S02]  /*3900*/  SEL R21, R21, 0x3, P6 ;  /* 0x0000000315157807 */ /* 0x000fe40003000000 */
[----:B------:R-:W-:-:S04]  /*3910*/  ISETP.NE.AND P6, PT, R53, RZ, PT ;  /* 0x000000ff3500720c */ /* 0x000fc80003fc5270 */
[----:B------:R-:W-:Y:S02]  /*3920*/  SEL R20, R20, 0x3, P6 ;  /* 0x0000000314147807 */ /* 0x000fe40003000000 */
[----:B------:R-:W-:-:S04]  /*3930*/  ISETP.NE.AND P6, PT, R55, RZ, PT ;  /* 0x000000ff3700720c */ /* 0x000fc80003fc5270 */
[----:B------:R-:W-:Y:S02]  /*3940*/  SEL R9, R9, 0x3, P6 ;  /* 0x0000000309097807 */ /* 0x000fe40003000000 */
        /* <DEDUP_REMOVED lines=11> */
[----:B------:R-:W-:Y:S02]  /*3a00*/  ISETP.NE.AND P6, PT, R59, RZ, PT ;  /* 0x000000ff3b00720c */ /* 0x000fe40003fc5270 */
[----:B------:R-:W-:Y:S02]  /*3a10*/  ISETP.NE.AND P1, PT, R164, RZ, PT ;  /* 0x000000ffa400720c */ /* 0x000fe40003f25270 */
[----:B------:R-:W-:Y:S02]  /*3a20*/  SEL R23, R23, 0x3, P6 ;  /* 0x0000000317177807 */ /* 0x000fe40003000000 */
[----:B------:R-:W-:Y:S02]  /*3a30*/  ISETP.NE.AND P6, PT, R60, RZ, PT ;  /* 0x000000ff3c00720c */ /* 0x000fe40003fc5270 */
[----:B------:R-:W-:Y:S02]  /*3a40*/  P2R R46, PR, RZ, 0x1 ;  /* 0x00000001ff2e7803 */ /* 0x000fe40000000000 */
[----:B------:R-:W-:-:S02]  /*3a50*/  SEL R22, R22, 0x3, P6 ;  /* 0x0000000316167807 */ /* 0x000fc40003000000 */
[----:B------:R-:W-:Y:S02]  /*3a60*/  SEL R33, R33, 0x2, P1 ;  /* 0x0000000221217807 */ /* 0x000fe40000800000 */
[----:B------:R-:W-:Y:S02]  /*3a70*/  ISETP.NE.AND P6, PT, R61, RZ, PT ;  /* 0x000000ff3d00720c */ /* 0x000fe40003fc5270 */
[----:B------:R-:W-:Y:S02]  /*3a80*/  ISETP.NE.AND P0, PT, R119, RZ, PT ;  /* 0x000000ff7700720c */ /* 0x000fe40003f05270 */
[----:B------:R-:W-:Y:S02]  /*3a90*/  SEL R33, R33, 0x3, P6 ;  /* 0x0000000321217807 */ /* 0x000fe40003000000 */
[----:B------:R-:W-:Y:S02]  /*3aa0*/  P2R R47, PR, RZ, 0x8 ;  /* 0x00000008ff2f7803 */ /* 0x000fe40000000000 */
[----:B------:R-:W-:-:S02]  /*3ab0*/  SEL R32, R32, 0x2, P0 ;  /* 0x0000000220207807 */ /* 0x000fc40000000000 */
[----:B------:R-:W-:Y:S02]  /*3ac0*/  ISETP.NE.AND P6, PT, R74, RZ, PT ;  /* 0x000000ff4a00720c */ /* 0x000fe40003fc5270 */
[----:B------:R-:W-:Y:S02]  /*3ad0*/  ISETP.NE.AND P3, PT, R115, RZ, PT ;  /* 0x000000ff7300720c */ /* 0x000fe40003f65270 */
[----:B------:R-:W-:Y:S02]  /*3ae0*/  SEL R32, R32, 0x3, P6 ;  /* 0x0000000320207807 */ /* 0x000fe40003000000 */
[----:B------:R-:W-:Y:S02]  /*3af0*/  SEL R31, R31, 0x2, P3 ;  /* 0x000000021f1f7807 */ /* 0x000fe40001800000 */
[----:B------:R-:W-:Y:S02]  /*3b00*/  ISETP.NE.AND P6, PT, R75, RZ, PT ;  /* 0x000000ff4b00720c */ /* 0x000fe40003fc5270 */
[----:B------:R-:W-:-:S02]  /*3b10*/  SEL R30, R30, 0x2, P4 ;  /* 0x000000021e1e7807 */ /* 0x000fc40002000000 */
[----:B------:R-:W-:Y:S02]  /*3b20*/  SEL R31, R31, 0x3, P6 ;  /* 0x000000031f1f7807 */ /* 0x000fe40003000000 */
[----:B------:R-:W-:-:S04]  /*3b30*/  ISETP.NE.AND P6, PT, R76, RZ, PT ;  /* 0x000000ff4c00720c */ /* 0x000fc80003fc5270 */
[----:B------:R-:W-:Y:S02]  /*3b40*/  SEL R30, R30, 0x3, P6 ;  /* 0x000000031e1e7807 */ /* 0x000fe40003000000 */
[----:B------:R-:W-:-:S04]  /*3b50*/  ISETP.NE.AND P6, PT, R77, RZ, PT ;  /* 0x000000ff4d00720c */ /* 0x000fc80003fc5270 */
[----:B------:R-:W-:Y:S02]  /*3b60*/  SEL R37, R37, 0x3, P6 ;  /* 0x0000000325257807 */ /* 0x000fe40003000000 */
[----:B------:R-:W-:Y:S02]  /*3b70*/  ISETP.NE.AND P6, PT, R78, RZ, PT ;  /* 0x000000ff4e00720c */ /* 0x000fe40003fc5270 */
[----:B------:R-:W-:Y:S02]  /*3b80*/  P2R R39, PR, RZ, 0x4 ;  /* 0x00000004ff277803 */ /* 0x000fe40000000000 */
[----:B------:R-:W-:Y:S02]  /*3b90*/  SEL R36, R36, 0x3, P6 ;  /* 0x0000000324247807 */ /* 0x000fe40003000000 */
[----:B------:R-:W-:Y:S02]  /*3ba0*/  ISETP.NE.AND P6, PT, R79, RZ, PT ;  /* 0x000000ff4f00720c */ /* 0x000fe40003fc5270 */
[----:B------:R-:W-:-:S02]  /*3bb0*/  ISETP.NE.AND P2, PT, R169, RZ, PT ;  /* 0x000000ffa900720c */ /* 0x000fc40003f45270 */
[----:B------:R-:W-:Y:S02]  /*3bc0*/  SEL R35, R35, 0x3, P6 ;  /* 0x0000000323237807 */ /* 0x000fe40003000000 */
[----:B------:R-:W-:Y:S02]  /*3bd0*/  SEL R34, R34, 0x2, P2 ;  /* 0x0000000222227807 */ /* 0x000fe40001000000 */
[----:B------:R-:W-:-:S04]  /*3be0*/  ISETP.NE.AND P6, PT, R80, RZ, PT ;  /* 0x000000ff5000720c */ /* 0x000fc80003fc5270 */
        /* <DEDUP_REMOVED lines=73> */
[----:B------:R-:W-:Y:S02]  /*4080*/  ISETP.NE.AND P6, PT, R55, RZ, PT ;  /* 0x000000ff3700720c */ /* 0x000fe40003fc5270 */
[----:B------:R-:W-:Y:S02]  /*4090*/  ISETP.NE.AND P4, PT, R89, RZ, PT ;  /* 0x000000ff5900720c */ /* 0x000fe40003f85270 */
[----:B------:R-:W-:Y:S02]  /*40a0*/  SEL R9, R9, 0x5, P6 ;  /* 0x0000000509097807 */ /* 0x000fe40003000000 */
[----:B------:R-:W-:Y:S02]  /*40b0*/  ISETP.NE.AND P6, PT, R56, RZ, PT ;  /* 0x000000ff3800720c */ /* 0x000fe40003fc5270 */
[----:B------:R-:W-:-:S02]  /*40c0*/  SEL R29, R29, 0x4, P4 ;  /* 0x000000041d1d7807 */ /* 0x000fc40002000000 */
[----:B------:R-:W-:Y:S02]  /*40d0*/  SEL R8, R8, 0x5, P6 ;  /* 0x0000000508087807 */ /* 0x000fe40003000000 */
[----:B------:R-:W-:Y:S02]  /*40e0*/  ISETP.NE.AND P6, PT, R57, RZ, PT ;  /* 0x000000ff3900720c */ /* 0x000fe40003fc5270 */
[----:B------:R-:W-:Y:S02]  /*40f0*/  ISETP.NE.AND P5, PT, R88, RZ, PT ;  /* 0x000000ff5800720c */ /* 0x000fe40003fa5270 */
[----:B------:R-:W-:Y:S02]  /*4100*/  SEL R29, R29, 0x5, P6 ;  /* 0x000000051d1d7807 */ /* 0x000fe40003000000 */
        /* <DEDUP_REMOVED lines=13> */
[----:B------:R-:W-:-:S02]  /*41e0*/  ISETP.NE.AND P6, PT, R66, RZ, PT ;  /* 0x000000ff4200720c */ /* 0x000fc40003fc5270 */
[----:B------:R-:W-:Y:S02]  /*41f0*/  ISETP.NE.AND P0, PT, R116, RZ, PT ;  /* 0x000000ff7400720c */ /* 0x000fe40003f05270 */
[----:B------:R-:W-:Y:S02]  /*4200*/  SEL R32, R32, 0x5, P6 ;  /* 0x0000000520207807 */ /* 0x000fe40003000000 */
[----:B------:R-:W-:Y:S02]  /*4210*/  SEL R31, R31, 0x4, P0 ;  /* 0x000000041f1f7807 */ /* 0x000fe40000000000 */
[----:B------:R-:W-:Y:S02]  /*4220*/  ISETP.NE.AND P6, PT, R67, RZ, PT ;  /* 0x000000ff4300720c */ /* 0x000fe40003fc5270 */
        /* <DEDUP_REMOVED lines=10> */
[----:B------:R-:W-:-:S04]  /*42d0*/  ISETP.NE.AND P6, PT, R75, RZ, PT ;  /* 0x000000ff4b00720c */ /* 0x000fc80003fc5270 */
[----:B------:R-:W-:Y:S02]  /*42e0*/  SEL R38, R35, 0x5, P6 ;  /* 0x0000000523267807 */ /* 0x000fe40003000000 */
        /* <DEDUP_REMOVED lines=26> */
[----:B------:R-:W-:Y:S02]  /*4490*/  ISETP.NE.AND P6, PT, R76, RZ, PT ;  /* 0x000000ff4c00720c */ /* 0x000fe40003fc5270 */
[----:B------:R-:W-:Y:S02]  /*44a0*/  P2R R44, PR, RZ, 0x2 ;  /* 0x00000002ff2c7803 */ /* 0x000fe40000000000 */
[----:B------:R-:W-:Y:S02]  /*44b0*/  ISETP.NE.AND P1, PT, R43, RZ, PT ;  /* 0x000000ff2b00720c */ /* 0x000fe40003f25270 */
[----:B------:R-:W-:-:S02]  /*44c0*/  ISETP.NE.AND P0, PT, R117, RZ, PT ;  /* 0x000000ff7500720c */ /* 0x000fc40003f05270 */
[----:B------:R-:W-:Y:S02]  /*44d0*/  P2R R31, PR, RZ, 0x2 ;  /* 0x00000002ff1f7803 */ /* 0x000fe40000000000 */
[----:B------:R-:W-:Y:S02]  /*44e0*/  SEL R40, R34, 0x5, P6 ;  /* 0x0000000522287807 */ /* 0x000fe40003000000 */
[----:B------:R-:W-:Y:S02]  /*44f0*/  ISETP.NE.AND P1, PT, R42, RZ, PT ;  /* 0x000000ff2a00720c */ /* 0x000fe40003f25270 */
[----:B------:R-:W-:Y:S02]  /*4500*/  ISETP.NE.AND P6, PT, R77, RZ, PT ;  /* 0x000000ff4d00720c */ /* 0x000fe40003fc5270 */
[----:B------:R-:W-:Y:S02]  /*4510*/  SEL R34, R30, 0x6, P0 ;  /* 0x000000061e227807 */ /* 0x000fe40000000000 */
[----:B------:R-:W-:-:S02]  /*4520*/  P2R R30, PR, RZ, 0x2 ;  /* 0x00000002ff1e7803 */ /* 0x000fc40000000000 */
        /* <DEDUP_REMOVED lines=20> */
[----:B------:R-:W-:Y:S02]  /*4670*/  P2R R64, PR, RZ, 0x40 ;  /* 0x00000040ff407803 */ /* 0x000fe40000000000 */
[----:B------:R-:W-:Y:S02]  /*4680*/  ISETP.NE.AND P1, PT, R49, RZ, PT ;  /* 0x000000ff3100720c */ /* 0x000fe40003f25270 */
[----:B------:R-:W-:Y:S02]  /*4690*/  ISETP.NE.AND P6, PT, R141, RZ, PT ;  /* 0x000000ff8d00720c */ /* 0x000fe40003fc5270 */
[----:B------:R-:W-:-:S02]  /*46a0*/  SEL R21, R21, 0x7, P1 ;  /* 0x0000000715157807 */ /* 0x000fc40000800000 */
[----:B------:R-:W-:Y:S02]  /*46b0*/  P2R R63, PR, RZ, 0x40 ;  /* 0x00000040ff3f7803 */ /* 0x000fe40000000000 */
[----:B------:R-:W-:Y:S02]  /*46c0*/  ISETP.NE.AND P1, PT, R50, RZ, PT ;  /* 0x000000ff3200720c */ /* 0x000fe40003f25270 */
[----:B------:R-:W-:Y:S02]  /*46d0*/  ISETP.NE.AND P6, PT, R139, RZ, PT ;  /* 0x000000ff8b00720c */ /* 0x000fe40003fc5270 */
[----:B------:R-:W-:Y:S02]  /*46e0*/  SEL R20, R20, 0x7, P1 ;  /* 0x0000000714147807 */ /* 0x000fe40000800000 */
[----:B------:R-:W-:Y:S02]  /*46f0*/  P2R R62, PR, RZ, 0x40 ;  /* 0x00000040ff3e7803 */ /* 0x000fe40000000000 */
[----:B------:R-:W-:-:S02]  /*4700*/  ISETP.NE.AND P1, PT, R51, RZ, PT ;  /* 0x000000ff3300720c */ /* 0x000fc40003f25270 */
[----:B------:R-:W-:Y:S02]  /*4710*/  ISETP.NE.AND P6, PT, R138, RZ, PT ;  /* 0x000000ff8a00720c */ /* 0x000fe40003fc5270 */
[----:B------:R-:W-:Y:S02]  /*4720*/  SEL R9, R9, 0x7, P1 ;  /* 0x0000000709097807 */ /* 0x000fe40000800000 */
[----:B------:R-:W-:Y:S02]  /*4730*/  P2R R43, PR, RZ, 0x40 ;  /* 0x00000040ff2b7803 */ /* 0x000fe40000000000 */
[----:B------:R-:W-:Y:S02]  /*4740*/  ISETP.NE.AND P1, PT, R53, RZ, PT ;  /* 0x000000ff3500720c */ /* 0x000fe40003f25270 */
[----:B------:R-:W-:Y:S02]  /*4750*/  ISETP.NE.AND P3, PT, R97, RZ, PT ;  /* 0x000000ff6100720c */ /* 0x000fe40003f65270 */
[----:B------:R-:W-:Y:S01]  /*4760*/  ISETP.NE.AND P6, PT, R133, RZ, PT ;  /* 0x000000ff8500720c */ /* 0x000fe20003fc5270 */
[----:B------:R-:W1:Y:S01]  /*4770*/  S2R R44, SR_TID.X ;  /* 0x00000000002c7919 */ /* 0x000e620000002100 */
[----:B------:R-:W-:-:S02]  /*4780*/  SEL R8, R8, 0x7, P1 ;  /* 0x0000000708087807 */ /* 0x000fc40000800000 */
[----:B------:R-:W-:Y:S02]  /*4790*/  SEL R29, R29, 0x6, P3 ;  /* 0x000000061d1d7807 */ /* 0x000fe40001800000 */
[----:B------:R-:W-:Y:S02]  /*47a0*/  P2R R42, PR, RZ, 0x40 ;  /* 0x00000040ff2a7803 */ /* 0x000fe40000000000 */
[----:B------:R-:W-:Y:S02]  /*47b0*/  ISETP.NE.AND P1, PT, R55, RZ, PT ;  /* 0x000000ff3700720c */ /* 0x000fe40003f25270 */
[----:B------:R-:W-:Y:S02]  /*47c0*/  ISETP.NE.AND P4, PT, R96, RZ, PT ;  /* 0x000000ff6000720c */ /* 0x000fe40003f85270 */
[----:B------:R-:W-:Y:S02]  /*47d0*/  ISETP.NE.AND P6, PT, R132, RZ, PT ;  /* 0x000000ff8400720c */ /* 0x000fe40003fc5270 */
[----:B------:R-:W-:-:S02]  /*47e0*/  SEL R29, R29, 0x7, P1 ;  /* 0x000000071d1d7807 */ /* 0x000fc40000800000 */
[----:B------:R-:W-:Y:S02]  /*47f0*/  SEL R28, R28, 0x6, P4 ;  /* 0x000000061c1c7807 */ /* 0x000fe40002000000 */
[----:B------:R-:W-:Y:S02]  /*4800*/  ISETP.NE.AND P1, PT, R56, RZ, PT ;  /* 0x000000ff3800720c */ /* 0x000fe40003f25270 */
[----:B------:R-:W-:Y:S02]  /*4810*/  SEL R38, R38, 0x7, P6 ;  /* 0x0000000726267807 */ /* 0x000fe40003000000 */
[----:B------:R-:W-:Y:S02]  /*4820*/  ISETP.NE.AND P5, PT, R95, RZ, PT ;  /* 0x000000ff5f00720c */ /* 0x000fe40003fa5270 */
[----:B------:R-:W-:Y:S02]  /*4830*/  ISETP.NE.AND P6, PT, R42, RZ, PT ;  /* 0x000000ff2a00720c */ /* 0x000fe40003fc5270 */
[----:B------:R-:W-:Y:S01]  /*4840*/  SEL R28, R28, 0x7, P1 ;  /* 0x000000071c1c7807 */ /* 0x000fe20000800000 */
[----:B------:R-:W2:Y:S01]  /*4850*/  S2UR UR5, SR_CgaCtaId ;  /* 0x00000000000579c3 */ /* 0x000ea20000008800 */
[----:B------:R-:W-:-:S02]  /*4860*/  SEL R23, R23, 0x6, P5 ;  /* 0x0000000617177807 */ /* 0x000fc40002800000 */
[----:B------:R-:W-:Y:S02]  /*4870*/  ISETP.NE.AND P1, PT, R57, RZ, PT ;  /* 0x000000ff3900720c */ /* 0x000fe40003f25270 */
[----:B------:R-:W-:Y:S02]  /*4880*/  SEL R40, R40, 0x7, P6 ;  /* 0x0000000728287807 */ /* 0x000fe40003000000 */
[----:B------:R-:W-:Y:S02]  /*4890*/  ISETP.NE.AND P6, PT, R43, RZ, PT ;  /* 0x000000ff2b00720c */ /* 0x000fe40003fc5270 */
[----:B------:R-:W-:Y:S02]  /*48a0*/  SEL R30, R23, 0x7, P1 ;  /* 0x00000007171e7807 */ /* 0x000fe40000800000 */
[----:B------:R-:W-:Y:S02]  /*48b0*/  ISETP.NE.AND P1, PT, R58, RZ, PT ;  /* 0x000000ff3a00720c */ /* 0x000fe40003f25270 */
[----:B------:R-:W-:-:S02]  /*48c0*/  SEL R23, R21, 0x8, P6 ;  /* 0x0000000815177807 */ /* 0x000fc40003000000 */
        /* <DEDUP_REMOVED lines=10> */
[----:B------:R-:W-:Y:S01]  /*4970*/  SEL R20, R8, 0x8, P6 ;  /* 0x0000000808147807 */ /* 0x000fe20003000000 */
[----:B-1----:R-:W-:Y:S01]  /*4980*/  IMAD.SHL.U32 R8, R44, 0x100, RZ ;  /* 0x000001002c087824 */ /* 0x002fe200078e00ff */
[----:B------:R-:W-:Y:S01]  /*4990*/  ISETP.NE.AND P2, PT, R39, RZ, PT ;  /* 0x000000ff2700720c */ /* 0x000fe20003f45270 */
[----:B------:R-:W-:Y:S01]  /*49a0*/  UMOV UR4, 0x400 ;  /* 0x0000040000047882 */ /* 0x000fe20000000000 */
[----:B------:R-:W-:Y:S01]  /*49b0*/  SHF.R.U32.HI R39, RZ, 0x4, R44 ;  /* 0x00000004ff277819 */ /* 0x000fe2000001162c */
[----:B--2---:R-:W-:Y:S01]  /*49c0*/  UPRMT UR4, UR5, 0x654, UR4 ;  /* 0x0000065405047896 */ /* 0x004fe20008000004 */
[----:B------:R-:W-:-:S02]  /*49d0*/  ISETP.NE.AND P1, PT, R59, RZ, PT ;  /* 0x000000ff3b00720c */ /* 0x000fc40003f25270 */
[----:B------:R-:W-:Y:S02]  /*49e0*/  SGXT.U32 R39, R39, 0x4 ;  /* 0x000000042727781a */ /* 0x000fe40000000000 */
[----:B------:R-:W-:Y:S02]  /*49f0*/  LOP3.LUT R8, R8, 0xf00, RZ, 0xc0, !PT ;  /* 0x00000f0008087812 */ /* 0x000fe400078ec0ff */
[----:B------:R-:W-:Y:S02]  /*4a00*/  SEL R33, R33, 0x7, P1 ;  /* 0x0000000721217807 */ /* 0x000fe40000800000 */
[----:B------:R-:W-:Y:S01]  /*4a10*/  ISETP.NE.AND P1, PT, R60, RZ, PT ;  /* 0x000000ff3c00720c */ /* 0x000fe20003f25270 */
[C---:B------:R-:W-:Y:S01]  /*4a20*/  VIADD R42, R8.reuse, UR4 ;  /* 0x00000004082a7c36 */ /* 0x040fe20008000000 */
[----:B------:R-:W-:Y:S02]  /*4a30*/  LOP3.LUT R39, R8, R39, RZ, 0xfc, !PT ;  /* 0x0000002708277212 */ /* 0x000fe400078efcff */
[----:B------:R-:W-:-:S02]  /*4a40*/  SEL R32, R32, 0x7, P1 ;  /* 0x0000000720207807 */ /* 0x000fc40000800000 */
[----:B------:R-:W-:Y:S01]  /*4a50*/  ISETP.NE.AND P1, PT, R61, RZ, PT ;  /* 0x000000ff3d00720c */ /* 0x000fe20003f25270 */
[----:B------:R-:W-:-:S03]  /*4a60*/  IMAD R39, R39, 0x4, R42 ;  /* 0x0000000427277824 */ /* 0x000fc600078e022a */
[----:B------:R-:W-:Y:S02]  /*4a70*/  SEL R35, R35, 0x7, P1 ;  /* 0x0000000723237807 */ /* 0x000fe40000800000 */
[----:B------:R-:W-:Y:S01]  /*4a80*/  ISETP.NE.AND P1, PT, R41, RZ, PT ;  /* 0x000000ff2900720c */ /* 0x000fe20003f25270 */
[----:B------:R-:W-:Y:S01]  /*4a90*/  STS [R39], R24 ;  /* 0x0000001827007388 */ /* 0x000fe20000000800 */
[----:B------:R-:W-:Y:S01]  /*4aa0*/  IMAD.SHL.U32 R41, R44, 0x4, RZ ;  /* 0x000000042c297824 */ /* 0x000fe200078e00ff */
[----:B------:R-:W-:Y:S02]  /*4ab0*/  SHF.R.U32.HI R9, RZ, 0x2, R11 ;  /* 0x00000002ff097819 */ /* 0x000fe4000001160b */
[----:B------:R-:W-:Y:S04]  /*4ac0*/  STS [R39+0x50], R25 ;  /* 0x0000501927007388 */ /* 0x000fe80000000800 */
[----:B------:R-:W-:Y:S04]  /*4ad0*/  STS [R39+0xa0], R26 ;  /* 0x0000a01a27007388 */ /* 0x000fe80000000800 */
[----:B------:R-:W-:Y:S04]  /*4ae0*/  STS [R39+0xf0], R27 ;  /* 0x0000f01b27007388 */ /* 0x000fe80000000800 */
[----:B------:R-:W-:Y:S04]  /*4af0*/  STS [R39+0x140], R4 ;  /* 0x0001400427007388 */ /* 0x000fe80000000800 */
[----:B------:R-:W-:Y:S04]  /*4b00*/  STS [R39+0x190], R5 ;  /* 0x0001900527007388 */ /* 0x000fe80000000800 */
[----:B------:R-:W-:Y:S04]  /*4b10*/  STS [R39+0x1e0], R6 ;  /* 0x0001e00627007388 */ /* 0x000fe80000000800 */
[----:B------:R-:W-:Y:S04]  /*4b20*/  STS [R39+0x230], R7 ;  /* 0x0002300727007388 */ /* 0x000fe80000000800 */
[----:B------:R1:W-:Y:S04]  /*4b30*/  STS [R39+0x280], R12 ;  /* 0x0002800c27007388 */ /* 0x0003e80000000800 */
[----:B------:R-:W-:Y:S04]  /*4b40*/  STS [R39+0x2d0], R13 ;  /* 0x0002d00d27007388 */ /* 0x000fe80000000800 */
[----:B------:R-:W-:Y:S04]  /*4b50*/  STS [R39+0x320], R14 ;  /* 0x0003200e27007388 */ /* 0x000fe80000000800 */
[----:B------:R-:W-:Y:S04]  /*4b60*/  STS [R39+0x370], R15 ;  /* 0x0003700f27007388 */ /* 0x000fe80000000800 */
[----:B------:R-:W-:Y:S04]  /*4b70*/  STS [R39+0x3c0], R16 ;  /* 0x0003c01027007388 */ /* 0x000fe80000000800 */
[----:B------:R-:W-:Y:S04]  /*4b80*/  STS [R39+0x410], R17 ;  /* 0x0004101127007388 */ /* 0x000fe80000000800 */
[----:B------:R-:W-:Y:S04]  /*4b90*/  STS [R39+0x460], R18 ;  /* 0x0004601227007388 */ /* 0x000fe80000000800 */
[----:B------:R-:W-:Y:S01]  /*4ba0*/  STS [R39+0x4b0], R19 ;  /* 0x0004b01327007388 */ /* 0x000fe20000000800 */
[----:B------:R-:W-:Y:S01]  /*4bb0*/  IMAD.SHL.U32 R11, R11, 0x4, RZ ;  /* 0x000000040b0b7824 */ /* 0x000fe200078e00ff */
[----:B------:R-:W-:-:S02]  /*4bc0*/  SGXT.U32 R9, R9, 0x6 ;  /* 0x000000060909781a */ /* 0x000fc40000000000 */
[----:B------:R-:W-:Y:S02]  /*4bd0*/  LOP3.LUT R8, R41, 0x3fc, RZ, 0xc0, !PT ;  /* 0x000003fc29087812 */ /* 0x000fe400078ec0ff */
[----:B------:R-:W-:Y:S02]  /*4be0*/  LOP3.LUT R11, R10, 0xc, R11, 0xf8, !PT ;  /* 0x0000000c0a0b7812 */ /* 0x000fe400078ef80b */
[----:B------:R-:W-:Y:S02]  /*4bf0*/  PRMT R0, R9, 0x6540, R0 ;  /* 0x0000654009007816 */ /* 0x000fe40000000000 */
[C---:B------:R-:W-:Y:S02]  /*4c00*/  LOP3.LUT R10, R8.reuse, 0x400, RZ, 0xfc, !PT ;  /* 0x00000400080a7812 */ /* 0x040fe400078efcff */
[----:B------:R-:W-:Y:S02]  /*4c10*/  LOP3.LUT R41, R8, 0x800, RZ, 0xfc, !PT ;  /* 0x0000080008297812 */ /* 0x000fe400078efcff */
[----:B------:R-:W-:-:S02]  /*4c20*/  LOP3.LUT R9, R44, 0xfc, RZ, 0xc0, !PT ;  /* 0x000000fc2c097812 */ /* 0x000fc400078ec0ff */
[----:B------:R-:W-:Y:S02]  /*4c30*/  LOP3.LUT R43, R8, 0xc00, RZ, 0xfc, !PT ;  /* 0x00000c00082b7812 */ /* 0x000fe400078efcff */
[----:B------:R-:W-:Y:S02]  /*4c40*/  LOP3.LUT R10, R10, 0x7f0, RZ, 0xc0, !PT ;  /* 0x000007f00a0a7812 */ /* 0x000fe400078ec0ff */
[----:B------:R-:W-:Y:S02]  /*4c50*/  LOP3.LUT R42, R41, 0xbf0, RZ, 0xc0, !PT ;  /* 0x00000bf0292a7812 */ /* 0x000fe400078ec0ff */
[----:B------:R-:W-:Y:S02]  /*4c60*/  LEA R9, R9, UR4, 0x2 ;  /* 0x0000000409097c11 */ /* 0x000fe4000f8e10ff */
[----:B------:R-:W-:Y:S01]  /*4c70*/  LOP3.LUT R44, R43, 0xff0, RZ, 0xc0, !PT ;  /* 0x00000ff02b2c7812 */ /* 0x000fe200078ec0ff */
[----:B------:R-:W-:Y:S01]  /*4c80*/  VIADD R41, R10, UR4 ;  /* 0x000000040a297c36 */ /* 0x000fe20008000000 */
[----:B------:R-:W-:Y:S01]  /*4c90*/  ISETP.NE.AND P5, PT, R147, RZ, PT ;  /* 0x000000ff9300720c */ /* 0x000fe20003fa5270 */
[----:B------:R-:W-:-:S02]  /*4ca0*/  VIADD R43, R42, UR4 ;  /* 0x000000042a2b7c36 */ /* 0x000fc40008000000 */
[----:B------:R-:W-:Y:S02]  /*4cb0*/  IMAD R9, R8, 0x4, R9 ;  /* 0x0000000408097824 */ /* 0x000fe400078e0209 */
[----:B------:R-:W-:Y:S01]  /*4cc0*/  VIADD R45, R44, UR4 ;  /* 0x000000042c2d7c36 */ /* 0x000fe20008000000 */
[----:B------:R-:W-:Y:S01]  /*4cd0*/  ISETP.NE.AND P3, PT, R152, RZ, PT ;  /* 0x000000ff9800720c */ /* 0x000fe20003f65270 */
[C---:B------:R-:W-:Y:S01]  /*4ce0*/  IMAD R41, R8.reuse, 0x4, R41 ;  /* 0x0000000408297824 */ /* 0x040fe200078e0229 */
[----:B------:R-:W-:Y:S01]  /*4cf0*/  BAR.SYNC.DEFER_BLOCKING 0x0 ;  /* 0x0000000000007b1d */ /* 0x000fe20000010000 */
[----:B------:R-:W-:Y:S01]  /*4d00*/  ISETP.NE.AND P0, PT, R153, RZ, PT ;  /* 0x000000ff9900720c */ /* 0x000fe20003f05270 */
[C---:B------:R-:W-:Y:S01]  /*4d10*/  IMAD R43, R8.reuse, 0x4, R43 ;  /* 0x00000004082b7824 */ /* 0x040fe200078e022b */
[----:B------:R-:W-:Y:S01]  /*4d20*/  SEL R29, R29, 0x8, P5 ;  /* 0x000000081d1d7807 */ /* 0x000fe20002800000 */
[----:B------:R-:W-:Y:S01]  /*4d30*/  IMAD R10, R8, 0x4, R45 ;  /* 0x00000004080a7824 */ /* 0x000fe200078e022d */
[----:B------:R-:W-:-:S02]  /*4d40*/  ISETP.NE.AND P4, PT, R149, RZ, PT ;  /* 0x000000ff9500720c */ /* 0x000fc40003f85270 */
[----:B------:R-:W-:Y:S02]  /*4d50*/  ISETP.NE.AND P6, PT, R54, RZ, PT ;  /* 0x000000ff3600720c */ /* 0x000fe40003fc5270 */
[----:B------:R-:W-:Y:S02]  /*4d60*/  SEL R36, R36, 0x7, P1 ;  /* 0x0000000724247807 */ /* 0x000fe40000800000 */
[----:B------:R-:W-:Y:S01]  /*4d70*/  SEL R37, R37, 0x7, P2 ;  /* 0x0000000725257807 */ /* 0x000fe20001000000 */
[----:B-1----:R-:W-:Y:S01]  /*4d80*/  IMAD R12, R3, 0x440, R2 ;  /* 0x00000440030c7824 */ /* 0x002fe200078e0202 */
[----:B------:R-:W-:Y:S01]  /*4d90*/  ISETP.NE.AND P5, PT, R52, RZ, PT ;  /* 0x000000ff3400720c */ /* 0x000fe20003fa5270 */
[----:B------:R-:W-:Y:S01]  /*4da0*/  IMAD.HI R8, R11, 0x5397829d, RZ ;  /* 0x5397829d0b087827 */ /* 0x000fe200078e02ff */
[----:B------:R-:W-:Y:S01]  /*4db0*/  SEL R30, R30, 0x8, P3 ;  /* 0x000000081e1e7807 */ /* 0x000fe20001800000 */
[----:B------:R-:W-:Y:S01]  /*4dc0*/  ULDC.64 UR4, c[0x0][0x220] ;  /* 0x0000880000047ab9 */ /* 0x000fe20000000a00 */
[----:B------:R-:W-:-:S02]  /*4dd0*/  SEL R31, R31, 0x8, P0 ;  /* 0x000000081f1f7807 */ /* 0x000fc40000000000 */
[----:B------:R-:W-:Y:S02]  /*4de0*/  SEL R28, R28, 0x8, P4 ;  /* 0x000000081c1c7807 */ /* 0x000fe40002000000 */
[----:B------:R-:W-:Y:S01]  /*4df0*/  ISETP.NE.AND P3, PT, R47, RZ, PT ;  /* 0x000000ff2f00720c */ /* 0x000fe20003f65270 */
[----:B------:R1:W2:Y:S01]  /*4e00*/  LDS.128 R52, [R9] ;  /* 0x0000000009347984 */ /* 0x0002a20000000c00 */
[----:B------:R-:W-:Y:S02]  /*4e10*/  ISETP.NE.AND P0, PT, R46, RZ, PT ;  /* 0x000000ff2e00720c */ /* 0x000fe40003f05270 */
[----:B------:R-:W-:Y:S01]  /*4e20*/  ISETP.NE.AND P4, PT, R48, RZ, PT ;  /* 0x000000ff3000720c */ /* 0x000fe20003f85270 */
[----:B------:R-:W3:Y:S01]  /*4e30*/  LDS.128 R24, [R41+0x1000] ;  /* 0x0010000029187984 */ /* 0x000ee20000000c00 */
[----:B------:R-:W-:-:S03]  /*4e40*/  SHF.R.U32.HI R5, RZ, 0x1f, R8 ;  /* 0x0000001fff057819 */ /* 0x000fc60000011608 */
[----:B------:R-:W4:Y:S04]  /*4e50*/  LDS.128 R44, [R43+0x2000] ;  /* 0x002000002b2c7984 */ /* 0x000f280000000c00 */
[----:B------:R5:W2:Y:S01]  /*4e60*/  LDS.128 R48, [R10+0x3000] ;  /* 0x003000000a307984 */ /* 0x000aa20000000c00 */
[----:B------:R-:W-:Y:S02]  /*4e70*/  LEA.HI.SX32 R6, R8, R5, 0x1a ;  /* 0x0000000508067211 */ /* 0x000fe400078fd2ff */
[----:B------:R-:W-:Y:S01]  /*4e80*/  ISETP.NE.AND P1, PT, R137, RZ, PT ;  /* 0x000000ff8900720c */ /* 0x000fe20003f25270 */
[----:B-1----:R-:W1:Y:S01]  /*4e90*/  LDC.64 R8, c[0x0][0x218] ;  /* 0x00008600ff087b82 */ /* 0x002e620000000a00 */
[----:B------:R-:W-:Y:S02]  /*4ea0*/  ISETP.NE.AND P2, PT, R140, RZ, PT ;  /* 0x000000ff8c00720c */ /* 0x000fe40003f45270 */
[----:B------:R-:W-:-:S02]  /*4eb0*/  SEL R33, R33, 0x8, P1 ;  /* 0x0000000821217807 */ /* 0x000fc40000800000 */
[----:B------:R-:W-:Y:S02]  /*4ec0*/  ISETP.NE.AND P1, PT, R130, RZ, PT ;  /* 0x000000ff8200720c */ /* 0x000fe40003f25270 */
[----:B------:R-:W-:Y:S02]  /*4ed0*/  SEL R32, R32, 0x8, P2 ;  /* 0x0000000820207807 */ /* 0x000fe40001000000 */
[----:B------:R-:W-:Y:S02]  /*4ee0*/  SEL R35, R35, 0x8, P1 ;  /* 0x0000000823237807 */ /* 0x000fe40000800000 */
[----:B------:R-:W-:Y:S02]  /*4ef0*/  ISETP.NE.AND P2, PT, R131, RZ, PT ;  /* 0x000000ff8300720c */ /* 0x000fe40003f45270 */
[----:B------:R-:W-:Y:S01]  /*4f00*/  ISETP.GE.AND P1, PT, R11, 0x310, PT ;  /* 0x000003100b00780c */ /* 0x000fe20003f26270 */
[----:B------:R-:W-:Y:S01]  /*4f10*/  IMAD R11, R6, -0xc4, R11 ;  /* 0xffffff3c060b7824 */ /* 0x000fe200078e020b */
[----:B------:R-:W-:-:S02]  /*4f20*/  LOP3.LUT R4, R0, 0x40, RZ, 0xfc, !PT ;  /* 0x0000004000047812 */ /* 0x000fc400078efcff */
[C---:B------:R-:W-:Y:S02]  /*4f30*/  LOP3.LUT R2, R0.reuse, 0x80, RZ, 0xfc, !PT ;  /* 0x0000008000027812 */ /* 0x040fe400078efcff */
[----:B------:R-:W-:Y:S01]  /*4f40*/  LOP3.LUT R3, R0, 0xc0, RZ, 0xfc, !PT ;  /* 0x000000c000037812 */ /* 0x000fe200078efcff */
[----:B------:R-:W-:Y:S01]  /*4f50*/  IMAD R11, R6, 0x63880, R11 ;  /* 0x00063880060b7824 */ /* 0x000fe200078e020b */
[----:B------:R-:W-:Y:S02]  /*4f60*/  SEL R34, R34, 0x8, P2 ;  /* 0x0000000822227807 */ /* 0x000fe40001000000 */
[----:B------:R-:W-:Y:S02]  /*4f70*/  SEL R37, R37, 0x8, P3 ;  /* 0x0000000825257807 */ /* 0x000fe40001800000 */
[----:B------:R-:W-:Y:S02]  /*4f80*/  SEL R36, R36, 0x8, P4 ;  /* 0x0000000824247807 */ /* 0x000fe40002000000 */
[----:B------:R-:W-:-:S02]  /*4f90*/  ISETP.LT.AND P2, PT, R4, 0x440, !P1 ;  /* 0x000004400400780c */ /* 0x000fc40004f41270 */
[----:B------:R-:W-:Y:S02]  /*4fa0*/  ISETP.LT.AND P3, PT, R2, 0x440, !P1 ;  /* 0x000004400200780c */ /* 0x000fe40004f61270 */
[----:B------:R-:W-:Y:S02]  /*4fb0*/  ISETP.LT.AND P4, PT, R3, 0x440, !P1 ;  /* 0x000004400300780c */ /* 0x000fe40004f81270 */
[C---:B------:R-:W-:Y:S01]  /*4fc0*/  ISETP.LT.AND P1, PT, R0.reuse, 0x440, !P1 ;  /* 0x000004400000780c */ /* 0x040fe20004f21270 */
[----:B------:R-:W-:Y:S01]  /*4fd0*/  IMAD R11, R0, 0xc4, R11 ;  /* 0x000000c4000b7824 */ /* 0x000fe200078e020b */
[----:B------:R-:W-:Y:S02]  /*4fe0*/  SEL R3, R38, 0x8, P5 ;  /* 0x0000000826037807 */ /* 0x000fe40002800000 */
[----:B------:R-:W-:Y:S01]  /*4ff0*/  SEL R40, R40, 0x8, P6 ;  /* 0x0000000828287807 */ /* 0x000fe20003000000 */
[C---:B------:R-:W-:Y:S02]  /*5000*/  VIADD R5, R11.reuse, 0x3100 ;  /* 0x000031000b057836 */ /* 0x040fe40000000000 */
[----:B------:R-:W-:Y:S01]  /*5010*/  VIADD R7, R11, 0x6200 ;  /* 0x000062000b077836 */ /* 0x000fe20000000000 */
[----:B------:R-:W-:Y:S01]  /*5020*/  PRMT R40, R3, 0x3340, R40 ;  /* 0x0000334003287816 */ /* 0x000fe20000000028 */
[----:B-1----:R-:W-:-:S04]  /*5030*/  IMAD.WIDE R2, R11, 0x4, R8 ;  /* 0x000000040b027825 */ /* 0x002fc800078e0208 */
[----:B------:R-:W-:Y:S02]  /*5040*/  VIADD R13, R11, 0x9300 ;  /* 0x000093000b0d7836 */ /* 0x000fe40000000000 */
[--C-:B------:R-:W-:Y:S01]  /*5050*/  IMAD.WIDE R4, R5, 0x4, R8.reuse ;  /* 0x0000000405047825 */ /* 0x100fe200078e0208 */
[----:B--2---:R1:W-:Y:S01]  /*5060*/  @P1 STG.E.128 desc[UR6][R2.64], R52 ;  /* 0x0000003402001986 */ /* 0x0043e2000c101d06 */
[----:B-----5:R-:W-:Y:S02]  /*5070*/  IADD3 R10, P1, R12, UR4, RZ ;  /* 0x000000040c0a7c10 */ /* 0x020fe4000ff3e0ff */
[----:B------:R-:W-:Y:S01]  /*5080*/  IMAD.WIDE R6, R7, 0x4, R8 ;  /* 0x0000000407067825 */ /* 0x000fe200078e0208 */
[----:B------:R-:W-:-:S03]  /*5090*/  PRMT R23, R23, 0x3340, R22 ;  /* 0x0000334017177816 */ /* 0x000fc60000000016 */
[----:B------:R-:W-:Y:S01]  /*50a0*/  IMAD.WIDE R8, R13, 0x4, R8 ;  /* 0x000000040d087825 */ /* 0x000fe200078e0208 */
[----:B------:R-:W-:Y:S01]  /*50b0*/  PRMT R20, R21, 0x3340, R20 ;  /* 0x0000334015147816 */ /* 0x000fe20000000014 */
[----:B---3--:R1:W-:Y:S01]  /*50c0*/  @P2 STG.E.128 desc[UR6][R4.64], R24 ;  /* 0x0000001804002986 */ /* 0x0083e2000c101d06 */
[----:B------:R-:W-:Y:S02]  /*50d0*/  PRMT R29, R29, 0x3340, R28 ;  /* 0x000033401d1d7816 */ /* 0x000fe4000000001c */
[----:B------:R-:W-:Y:S01]  /*50e0*/  PRMT R30, R30, 0x3340, R31 ;  /* 0x000033401e1e7816 */ /* 0x000fe2000000001f */
[----:B----4-:R1:W-:Y:S01]  /*50f0*/  @P3 STG.E.128 desc[UR6][R6.64], R44 ;  /* 0x0000002c06003986 */ /* 0x0103e2000c101d06 */
[----:B------:R-:W-:Y:S02]  /*5100*/  PRMT R33, R33, 0x3340, R32 ;  /* 0x0000334021217816 */ /* 0x000fe40000000020 */
[----:B------:R-:W-:Y:S01]  /*5110*/  PRMT R34, R35, 0x3340, R34 ;  /* 0x0000334023227816 */ /* 0x000fe20000000022 */
[----:B0-----:R1:W-:Y:S01]  /*5120*/  @P4 STG.E.128 desc[UR6][R8.64], R48 ;  /* 0x0000003008004986 */ /* 0x0013e2000c101d06 */
[----:B------:R-:W-:-:S02]  /*5130*/  PRMT R37, R37, 0x3340, R36 ;  /* 0x0000334025257816 */ /* 0x000fc40000000024 */
[----:B------:R-:W-:Y:S02]  /*5140*/  LEA.HI.X.SX32 R11, R12, UR5, 0x1, P1 ;  /* 0x000000050c0b7c11 */ /* 0x000fe400088f0eff */
[----:B------:R-:W-:Y:S02]  /*5150*/  PRMT R20, R23, 0x5410, R20 ;  /* 0x0000541017147816 */ /* 0x000fe40000000014 */
[----:B------:R-:W-:Y:S02]  /*5160*/  PRMT R21, R29, 0x5410, R30 ;  /* 0x000054101d157816 */ /* 0x000fe4000000001e */
[----:B------:R-:W-:Y:S02]  /*5170*/  PRMT R22, R33, 0x5410, R34 ;  /* 0x0000541021167816 */ /* 0x000fe40000000022 */
[----:B------:R-:W-:Y:S01]  /*5180*/  PRMT R23, R37, 0x5410, R40 ;  /* 0x0000541025177816 */ /* 0x000fe20000000028 */
[----:B------:R-:W-:Y:S06]  /*5190*/  @!P0 EXIT ;  /* 0x000000000000894d */ /* 0x000fec0003800000 */
[----:B------:R-:W-:Y:S01]  /*51a0*/  STG.E.128 desc[UR6][R10.64], R20 ;  /* 0x000000140a007986 */ /* 0x000fe2000c101d06 */
[----:B------:R-:W-:Y:S05]  /*51b0*/  EXIT ;  /* 0x000000000000794d */ /* 0x000fea0003800000 */
.L_x_0:
[----:B------:R-:W-:-:S00]  /*51c0*/  BRA `(.L_x_0) ;  /* 0xfffffffc00fc7947 */ /* 0x000fc0000383ffff */
[----:B------:R-:W-:-:S00]  /*51d0*/  NOP ;  /* 0x0000000000007918 */ /* 0x000fc00000000000 */
        /* <DEDUP_REMOVED lines=10> */
.L_x_1:


//--------------------- .nv.shared.triton_poi_fused_max_pool2d_with_indices_44 --------------------------
	.section	.nv.shared.triton_poi_fused_max_pool2d_with_indices_44,"aw",@nobits
	.sectionflags	@""
	.align	16
	.zero		1024


//--------------------- .nv.constant0.triton_poi_fused_max_pool2d_with_indices_44 --------------------------
	.section	.nv.constant0.triton_poi_fused_max_pool2d_with_indices_44,"a",@progbits
	.sectionflags	@""
	.align	4
.nv.constant0.triton_poi_fused_max_pool2d_with_indices_44:
	.zero		560
